	.target	sm_100a

	.elftype	@"ET_EXEC"


//--------------------- .note.nv.tkinfo           --------------------------
	.section	.note.nv.tkinfo,"",@"SHT_NOTE"
	.sectionflags	@"SHF_NOTE_NV_TKINFO"
	.tkinfo
        /*0018*/ 	.word	0x00000002
        /*0030*/ 	.string	""
        /*0030*/ 	.string	"ptxas"
        /*0030*/ 	.string	"Cuda compilation tools, release 13.0, V13.0.88"
        /*0030*/ 	.string	"Build cuda_13.0.r13.0/compiler.36424714_0"
        /*0030*/ 	.string	"-arch sm_100a -m 64 "



//--------------------- .note.nv.cuinfo           --------------------------
	.section	.note.nv.cuinfo,"",@"SHT_NOTE"
	.sectionflags	@"SHF_NOTE_NV_CUINFO"
        /*0018*/ 	.short	0x0002
        /*001a*/ 	.short	0x0064
        /*001c*/ 	.short	0x0082
	.zero		2


//--------------------- .nv.info                  --------------------------
	.section	.nv.info,"",@"SHT_CUDA_INFO"
	.align	4


	//----- nvinfo : EIATTR_REGCOUNT
	.align		4
        /*0000*/ 	.byte	0x04, 0x2f
        /*0002*/ 	.short	(.L_12 - .L_11)
	.align		4
.L_11:
        /*0004*/ 	.word	index@(_ZN7cutlass13device_kernelIN5flash11enable_sm90INS1_16FlashAttnFwdSm90INS1_25CollectiveMainloopFwdSm90ILi2EN4cute5tupleIJNS5_1CILi1EEES8_S8_EEENS6_IJNS7_ILi128EEENS7_ILi96EEENS7_ILi192EEEEEELi128ENS_6half_tEfNS_4arch4Sm90ELb1ELb0ELb0ELb1ELb1ELb1ELb0ELb1ELb1ELb1ELb1ELb0EEENS1_21CollectiveEpilogueFwdINS6_IJSA_SA_SB_EEES9_SE_SG_Li256ELb1ELb1ELb1ELb0EEENS1_36VarlenDynamicPersistentTileSchedulerILi128ELi96ELi256ELi128ELb1ELb1ELb1ELb1ELb1ELb1EEEEEEEEEvNT_6ParamsE)
        /*0008*/ 	.word	0x00000004


	//----- nvinfo : EIATTR_FRAME_SIZE
	.align		4
.L_12:
        /*000c*/ 	.byte	0x04, 0x11
        /*000e*/ 	.short	(.L_14 - .L_13)
	.align		4
.L_13:
        /*0010*/ 	.word	index@(_ZN7cutlass13device_kernelIN5flash11enable_sm90INS1_16FlashAttnFwdSm90INS1_25CollectiveMainloopFwdSm90ILi2EN4cute5tupleIJNS5_1CILi1EEES8_S8_EEENS6_IJNS7_ILi128EEENS7_ILi96EEENS7_ILi192EEEEEELi128ENS_6half_tEfNS_4arch4Sm90ELb1ELb0ELb0ELb1ELb1ELb1ELb0ELb1ELb1ELb1ELb1ELb0EEENS1_21CollectiveEpilogueFwdINS6_IJSA_SA_SB_EEES9_SE_SG_Li256ELb1ELb1ELb1ELb0EEENS1_36VarlenDynamicPersistentTileSchedulerILi128ELi96ELi256ELi128ELb1ELb1ELb1ELb1ELb1ELb1EEEEEEEEEvNT_6ParamsE)
        /*0014*/ 	.word	0x00000000


	//----- nvinfo : EIATTR_REGCOUNT
	.align		4
.L_14:
        /*0018*/ 	.byte	0x04, 0x2f
        /*001a*/ 	.short	(.L_16 - .L_15)
	.align		4
.L_15:
        /*001c*/ 	.word	index@(_ZN7cutlass13device_kernelIN5flash11enable_sm90INS1_16FlashAttnFwdSm90INS1_25CollectiveMainloopFwdSm90ILi2EN4cute5tupleIJNS5_1CILi1EEES8_S8_EEENS6_IJNS7_ILi128EEENS7_ILi96EEENS7_ILi192EEEEEELi128ENS_6half_tEfNS_4arch4Sm90ELb1ELb0ELb0ELb1ELb1ELb0ELb0ELb1ELb1ELb1ELb1ELb0EEENS1_21CollectiveEpilogueFwdINS6_IJSA_SA_SB_EEES9_SE_SG_Li256ELb1ELb1ELb1ELb0EEENS1_36VarlenDynamicPersistentTileSchedulerILi128ELi96ELi256ELi128ELb1ELb1ELb1ELb1ELb1ELb1EEEEEEEEEvNT_6ParamsE)
        /*0020*/ 	.word	0x00000004


	//----- nvinfo : EIATTR_FRAME_SIZE
	.align		4
.L_16:
        /*0024*/ 	.byte	0x04, 0x11
        /*0026*/ 	.short	(.L_18 - .L_17)
	.align		4
.L_17:
        /*0028*/ 	.word	index@(_ZN7cutlass13device_kernelIN5flash11enable_sm90INS1_16FlashAttnFwdSm90INS1_25CollectiveMainloopFwdSm90ILi2EN4cute5tupleIJNS5_1CILi1EEES8_S8_EEENS6_IJNS7_ILi128EEENS7_ILi96EEENS7_ILi192EEEEEELi128ENS_6half_tEfNS_4arch4Sm90ELb1ELb0ELb0ELb1ELb1ELb0ELb0ELb1ELb1ELb1ELb1ELb0EEENS1_21CollectiveEpilogueFwdINS6_IJSA_SA_SB_EEES9_SE_SG_Li256ELb1ELb1ELb1ELb0EEENS1_36VarlenDynamicPersistentTileSchedulerILi128ELi96ELi256ELi128ELb1ELb1ELb1ELb1ELb1ELb1EEEEEEEEEvNT_6ParamsE)
        /*002c*/ 	.word	0x00000000


	//----- nvinfo : EIATTR_REGCOUNT
	.align		4
.L_18:
        /*0030*/ 	.byte	0x04, 0x2f
        /*0032*/ 	.short	(.L_20 - .L_19)
	.align		4
.L_19:
        /*0034*/ 	.word	index@(_ZN7cutlass13device_kernelIN5flash11enable_sm90INS1_16FlashAttnFwdSm90INS1_25CollectiveMainloopFwdSm90ILi2EN4cute5tupleIJNS5_1CILi1EEES8_S8_EEENS6_IJNS7_ILi128EEENS7_ILi96EEENS7_ILi192EEEEEELi128ENS_6half_tEfNS_4arch4Sm90ELb1ELb0ELb0ELb0ELb1ELb0ELb0ELb1ELb1ELb1ELb1ELb0EEENS1_21CollectiveEpilogueFwdINS6_IJSA_SA_SB_EEES9_SE_SG_Li256ELb0ELb1ELb1ELb0EEENS1_19SingleTileSchedulerILb0ELb1ELb1ELi128EEEEEEEEEvNT_6ParamsE)
        /*0038*/ 	.word	0x00000004


	//----- nvinfo : EIATTR_FRAME_SIZE
	.align		4
.L_20:
        /*003c*/ 	.byte	0x04, 0x11
        /*003e*/ 	.short	(.L_22 - .L_21)
	.align		4
.L_21:
        /*0040*/ 	.word	index@(_ZN7cutlass13device_kernelIN5flash11enable_sm90INS1_16FlashAttnFwdSm90INS1_25CollectiveMainloopFwdSm90ILi2EN4cute5tupleIJNS5_1CILi1EEES8_S8_EEENS6_IJNS7_ILi128EEENS7_ILi96EEENS7_ILi192EEEEEELi128ENS_6half_tEfNS_4arch4Sm90ELb1ELb0ELb0ELb0ELb1ELb0ELb0ELb1ELb1ELb1ELb1ELb0EEENS1_21CollectiveEpilogueFwdINS6_IJSA_SA_SB_EEES9_SE_SG_Li256ELb0ELb1ELb1ELb0EEENS1_19SingleTileSchedulerILb0ELb1ELb1ELi128EEEEEEEEEvNT_6ParamsE)
        /*0044*/ 	.word	0x00000000


	//----- nvinfo : EIATTR_REGCOUNT
	.align		4
.L_22:
        /*0048*/ 	.byte	0x04, 0x2f
        /*004a*/ 	.short	(.L_24 - .L_23)
	.align		4
.L_23:
        /*004c*/ 	.word	index@(_ZN7cutlass13device_kernelIN5flash11enable_sm90INS1_16FlashAttnFwdSm90INS1_25CollectiveMainloopFwdSm90ILi2EN4cute5tupleIJNS5_1CILi1EEES8_S8_EEENS6_IJNS7_ILi128EEENS7_ILi96EEENS7_ILi192EEEEEELi128ENS_6half_tEfNS_4arch4Sm90ELb0ELb1ELb0ELb1ELb1ELb1ELb0ELb1ELb1ELb1ELb1ELb0EEENS1_21CollectiveEpilogueFwdINS6_IJSA_SA_SB_EEES9_SE_SG_Li256ELb1ELb1ELb1ELb0EEENS1_36VarlenDynamicPersistentTileSchedulerILi128ELi96ELi256ELi128ELb1ELb1ELb1ELb1ELb0ELb1EEEEEEEEEvNT_6ParamsE)
        /*0050*/ 	.word	0x00000004


	//----- nvinfo : EIATTR_FRAME_SIZE
	.align		4
.L_24:
        /*0054*/ 	.byte	0x04, 0x11
        /*0056*/ 	.short	(.L_26 - .L_25)
	.align		4
.L_25:
        /*0058*/ 	.word	index@(_ZN7cutlass13device_kernelIN5flash11enable_sm90INS1_16FlashAttnFwdSm90INS1_25CollectiveMainloopFwdSm90ILi2EN4cute5tupleIJNS5_1CILi1EEES8_S8_EEENS6_IJNS7_ILi128EEENS7_ILi96EEENS7_ILi192EEEEEELi128ENS_6half_tEfNS_4arch4Sm90ELb0ELb1ELb0ELb1ELb1ELb1ELb0ELb1ELb1ELb1ELb1ELb0EEENS1_21CollectiveEpilogueFwdINS6_IJSA_SA_SB_EEES9_SE_SG_Li256ELb1ELb1ELb1ELb0EEENS1_36VarlenDynamicPersistentTileSchedulerILi128ELi96ELi256ELi128ELb1ELb1ELb1ELb1ELb0ELb1EEEEEEEEEvNT_6ParamsE)
        /*005c*/ 	.word	0x00000000


	//----- nvinfo : EIATTR_REGCOUNT
	.align		4
.L_26:
        /*0060*/ 	.byte	0x04, 0x2f
        /*0062*/ 	.short	(.L_28 - .L_27)
	.align		4
.L_27:
        /*0064*/ 	.word	index@(_ZN7cutlass13device_kernelIN5flash11enable_sm90INS1_16FlashAttnFwdSm90INS1_25CollectiveMainloopFwdSm90ILi2EN4cute5tupleIJNS5_1CILi1EEES8_S8_EEENS6_IJNS7_ILi128EEENS7_ILi96EEENS7_ILi192EEEEEELi128ENS_6half_tEfNS_4arch4Sm90ELb0ELb1ELb0ELb1ELb1ELb0ELb0ELb1ELb1ELb1ELb1ELb0EEENS1_21CollectiveEpilogueFwdINS6_IJSA_SA_SB_EEES9_SE_SG_Li256ELb1ELb1ELb1ELb0EEENS1_36VarlenDynamicPersistentTileSchedulerILi128ELi96ELi256ELi128ELb1ELb1ELb1ELb1ELb0ELb1EEEEEEEEEvNT_6ParamsE)
        /*0068*/ 	.word	0x00000004


	//----- nvinfo : EIATTR_FRAME_SIZE
	.align		4
.L_28:
        /*006c*/ 	.byte	0x04, 0x11
        /*006e*/ 	.short	(.L_30 - .L_29)
	.align		4
.L_29:
        /*0070*/ 	.word	index@(_ZN7cutlass13device_kernelIN5flash11enable_sm90INS1_16FlashAttnFwdSm90INS1_25CollectiveMainloopFwdSm90ILi2EN4cute5tupleIJNS5_1CILi1EEES8_S8_EEENS6_IJNS7_ILi128EEENS7_ILi96EEENS7_ILi192EEEEEELi128ENS_6half_tEfNS_4arch4Sm90ELb0ELb1ELb0ELb1ELb1ELb0ELb0ELb1ELb1ELb1ELb1ELb0EEENS1_21CollectiveEpilogueFwdINS6_IJSA_SA_SB_EEES9_SE_SG_Li256ELb1ELb1ELb1ELb0EEENS1_36VarlenDynamicPersistentTileSchedulerILi128ELi96ELi256ELi128ELb1ELb1ELb1ELb1ELb0ELb1EEEEEEEEEvNT_6ParamsE)
        /*0074*/ 	.word	0x00000000


	//----- nvinfo : EIATTR_REGCOUNT
	.align		4
.L_30:
        /*0078*/ 	.byte	0x04, 0x2f
        /*007a*/ 	.short	(.L_32 - .L_31)
	.align		4
.L_31:
        /*007c*/ 	.word	index@(_ZN7cutlass13device_kernelIN5flash11enable_sm90INS1_16FlashAttnFwdSm90INS1_25CollectiveMainloopFwdSm90ILi2EN4cute5tupleIJNS5_1CILi1EEES8_S8_EEENS6_IJNS7_ILi128EEENS7_ILi96EEENS7_ILi192EEEEEELi128ENS_6half_tEfNS_4arch4Sm90ELb0ELb1ELb0ELb0ELb1ELb0ELb0ELb1ELb1ELb1ELb1ELb0EEENS1_21CollectiveEpilogueFwdINS6_IJSA_SA_SB_EEES9_SE_SG_Li256ELb0ELb1ELb1ELb0EEENS1_19SingleTileSchedulerILb0ELb1ELb1ELi128EEEEEEEEEvNT_6ParamsE)
        /*0080*/ 	.word	0x00000004


	//----- nvinfo : EIATTR_FRAME_SIZE
	.align		4
.L_32:
        /*0084*/ 	.byte	0x04, 0x11
        /*0086*/ 	.short	(.L_34 - .L_33)
	.align		4
.L_33:
        /*0088*/ 	.word	index@(_ZN7cutlass13device_kernelIN5flash11enable_sm90INS1_16FlashAttnFwdSm90INS1_25CollectiveMainloopFwdSm90ILi2EN4cute5tupleIJNS5_1CILi1EEES8_S8_EEENS6_IJNS7_ILi128EEENS7_ILi96EEENS7_ILi192EEEEEELi128ENS_6half_tEfNS_4arch4Sm90ELb0ELb1ELb0ELb0ELb1ELb0ELb0ELb1ELb1ELb1ELb1ELb0EEENS1_21CollectiveEpilogueFwdINS6_IJSA_SA_SB_EEES9_SE_SG_Li256ELb0ELb1ELb1ELb0EEENS1_19SingleTileSchedulerILb0ELb1ELb1ELi128EEEEEEEEEvNT_6ParamsE)
        /*008c*/ 	.word	0x00000000


	//----- nvinfo : EIATTR_REGCOUNT
	.align		4
.L_34:
        /*0090*/ 	.byte	0x04, 0x2f
        /*0092*/ 	.short	(.L_36 - .L_35)
	.align		4
.L_35:
        /*0094*/ 	.word	index@(_ZN7cutlass13device_kernelIN5flash11enable_sm90INS1_16FlashAttnFwdSm90INS1_25CollectiveMainloopFwdSm90ILi2EN4cute5tupleIJNS5_1CILi1EEES8_S8_EEENS6_IJNS7_ILi128EEENS7_ILi96EEENS7_ILi192EEEEEELi128ENS_6half_tEfNS_4arch4Sm90ELb0ELb0ELb0ELb1ELb1ELb1ELb0ELb1ELb1ELb1ELb1ELb0EEENS1_21CollectiveEpilogueFwdINS6_IJSA_SA_SB_EEES9_SE_SG_Li256ELb1ELb1ELb1ELb0EEENS1_36VarlenDynamicPersistentTileSchedulerILi128ELi96ELi256ELi128ELb1ELb1ELb1ELb0ELb1ELb1EEEEEEEEEvNT_6ParamsE)
        /*0098*/ 	.word	0x00000004


	//----- nvinfo : EIATTR_FRAME_SIZE
	.align		4
.L_36:
        /*009c*/ 	.byte	0x04, 0x11
        /*009e*/ 	.short	(.L_38 - .L_37)
	.align		4
.L_37:
        /*00a0*/ 	.word	index@(_ZN7cutlass13device_kernelIN5flash11enable_sm90INS1_16FlashAttnFwdSm90INS1_25CollectiveMainloopFwdSm90ILi2EN4cute5tupleIJNS5_1CILi1EEES8_S8_EEENS6_IJNS7_ILi128EEENS7_ILi96EEENS7_ILi192EEEEEELi128ENS_6half_tEfNS_4arch4Sm90ELb0ELb0ELb0ELb1ELb1ELb1ELb0ELb1ELb1ELb1ELb1ELb0EEENS1_21CollectiveEpilogueFwdINS6_IJSA_SA_SB_EEES9_SE_SG_Li256ELb1ELb1ELb1ELb0EEENS1_36VarlenDynamicPersistentTileSchedulerILi128ELi96ELi256ELi128ELb1ELb1ELb1ELb0ELb1ELb1EEEEEEEEEvNT_6ParamsE)
        /*00a4*/ 	.word	0x00000000


	//----- nvinfo : EIATTR_REGCOUNT
	.align		4
.L_38:
        /*00a8*/ 	.byte	0x04, 0x2f
        /*00aa*/ 	.short	(.L_40 - .L_39)
	.align		4
.L_39:
        /*00ac*/ 	.word	index@(_ZN7cutlass13device_kernelIN5flash11enable_sm90INS1_16FlashAttnFwdSm90INS1_25CollectiveMainloopFwdSm90ILi2EN4cute5tupleIJNS5_1CILi1EEES8_S8_EEENS6_IJNS7_ILi128EEENS7_ILi96EEENS7_ILi192EEEEEELi128ENS_6half_tEfNS_4arch4Sm90ELb0ELb0ELb0ELb1ELb1ELb0ELb0ELb1ELb1ELb1ELb1ELb0EEENS1_21CollectiveEpilogueFwdINS6_IJSA_SA_SB_EEES9_SE_SG_Li256ELb1ELb1ELb1ELb0EEENS1_36VarlenDynamicPersistentTileSchedulerILi128ELi96ELi256ELi128ELb1ELb1ELb1ELb0ELb1ELb1EEEEEEEEEvNT_6ParamsE)
        /*00b0*/ 	.word	0x00000004


	//----- nvinfo : EIATTR_FRAME_SIZE
	.align		4
.L_40:
        /*00b4*/ 	.byte	0x04, 0x11
        /*00b6*/ 	.short	(.L_42 - .L_41)
	.align		4
.L_41:
        /*00b8*/ 	.word	index@(_ZN7cutlass13device_kernelIN5flash11enable_sm90INS1_16FlashAttnFwdSm90INS1_25CollectiveMainloopFwdSm90ILi2EN4cute5tupleIJNS5_1CILi1EEES8_S8_EEENS6_IJNS7_ILi128EEENS7_ILi96EEENS7_ILi192EEEEEELi128ENS_6half_tEfNS_4arch4Sm90ELb0ELb0ELb0ELb1ELb1ELb0ELb0ELb1ELb1ELb1ELb1ELb0EEENS1_21CollectiveEpilogueFwdINS6_IJSA_SA_SB_EEES9_SE_SG_Li256ELb1ELb1ELb1ELb0EEENS1_36VarlenDynamicPersistentTileSchedulerILi128ELi96ELi256ELi128ELb1ELb1ELb1ELb0ELb1ELb1EEEEEEEEEvNT_6ParamsE)
        /*00bc*/ 	.word	0x00000000


	//----- nvinfo : EIATTR_REGCOUNT
	.align		4
.L_42:
        /*00c0*/ 	.byte	0x04, 0x2f
        /*00c2*/ 	.short	(.L_44 - .L_43)
	.align		4
.L_43:
        /*00c4*/ 	.word	index@(_ZN7cutlass13device_kernelIN5flash11enable_sm90INS1_16FlashAttnFwdSm90INS1_25CollectiveMainloopFwdSm90ILi2EN4cute5tupleIJNS5_1CILi1EEES8_S8_EEENS6_IJNS7_ILi128EEENS7_ILi96EEENS7_ILi192EEEEEELi128ENS_6half_tEfNS_4arch4Sm90ELb0ELb0ELb0ELb0ELb1ELb0ELb0ELb1ELb1ELb1ELb1ELb0EEENS1_21CollectiveEpilogueFwdINS6_IJSA_SA_SB_EEES9_SE_SG_Li256ELb0ELb1ELb1ELb0EEENS1_19SingleTileSchedulerILb0ELb1ELb1ELi128EEEEEEEEEvNT_6ParamsE)
        /*00c8*/ 	.word	0x00000004


	//----- nvinfo : EIATTR_FRAME_SIZE
	.align		4
.L_44:
        /*00cc*/ 	.byte	0x04, 0x11
        /*00ce*/ 	.short	(.L_46 - .L_45)
	.align		4
.L_45:
        /*00d0*/ 	.word	index@(_ZN7cutlass13device_kernelIN5flash11enable_sm90INS1_16FlashAttnFwdSm90INS1_25CollectiveMainloopFwdSm90ILi2EN4cute5tupleIJNS5_1CILi1EEES8_S8_EEENS6_IJNS7_ILi128EEENS7_ILi96EEENS7_ILi192EEEEEELi128ENS_6half_tEfNS_4arch4Sm90ELb0ELb0ELb0ELb0ELb1ELb0ELb0ELb1ELb1ELb1ELb1ELb0EEENS1_21CollectiveEpilogueFwdINS6_IJSA_SA_SB_EEES9_SE_SG_Li256ELb0ELb1ELb1ELb0EEENS1_19SingleTileSchedulerILb0ELb1ELb1ELi128EEEEEEEEEvNT_6ParamsE)
        /*00d4*/ 	.word	0x00000000


	//----- nvinfo : EIATTR_MIN_STACK_SIZE
	.align		4
.L_46:
        /*00d8*/ 	.byte	0x04, 0x12
        /*00da*/ 	.short	(.L_48 - .L_47)
	.align		4
.L_47:
        /*00dc*/ 	.word	index@(_ZN7cutlass13device_kernelIN5flash11enable_sm90INS1_16FlashAttnFwdSm90INS1_25CollectiveMainloopFwdSm90ILi2EN4cute5tupleIJNS5_1CILi1EEES8_S8_EEENS6_IJNS7_ILi128EEENS7_ILi96EEENS7_ILi192EEEEEELi128ENS_6half_tEfNS_4arch4Sm90ELb0ELb0ELb0ELb0ELb1ELb0ELb0ELb1ELb1ELb1ELb1ELb0EEENS1_21CollectiveEpilogueFwdINS6_IJSA_SA_SB_EEES9_SE_SG_Li256ELb0ELb1ELb1ELb0EEENS1_19SingleTileSchedulerILb0ELb1ELb1ELi128EEEEEEEEEvNT_6ParamsE)
        /*00e0*/ 	.word	0x00000000


	//----- nvinfo : EIATTR_MIN_STACK_SIZE
	.align		4
.L_48:
        /*00e4*/ 	.byte	0x04, 0x12
        /*00e6*/ 	.short	(.L_50 - .L_49)
	.align		4
.L_49:
        /*00e8*/ 	.word	index@(_ZN7cutlass13device_kernelIN5flash11enable_sm90INS1_16FlashAttnFwdSm90INS1_25CollectiveMainloopFwdSm90ILi2EN4cute5tupleIJNS5_1CILi1EEES8_S8_EEENS6_IJNS7_ILi128EEENS7_ILi96EEENS7_ILi192EEEEEELi128ENS_6half_tEfNS_4arch4Sm90ELb0ELb0ELb0ELb1ELb1ELb0ELb0ELb1ELb1ELb1ELb1ELb0EEENS1_21CollectiveEpilogueFwdINS6_IJSA_SA_SB_EEES9_SE_SG_Li256ELb1ELb1ELb1ELb0EEENS1_36VarlenDynamicPersistentTileSchedulerILi128ELi96ELi256ELi128ELb1ELb1ELb1ELb0ELb1ELb1EEEEEEEEEvNT_6ParamsE)
        /*00ec*/ 	.word	0x00000000


	//----- nvinfo : EIATTR_MIN_STACK_SIZE
	.align		4
.L_50:
        /*00f0*/ 	.byte	0x04, 0x12
        /*00f2*/ 	.short	(.L_52 - .L_51)
	.align		4
.L_51:
        /*00f4*/ 	.word	index@(_ZN7cutlass13device_kernelIN5flash11enable_sm90INS1_16FlashAttnFwdSm90INS1_25CollectiveMainloopFwdSm90ILi2EN4cute5tupleIJNS5_1CILi1EEES8_S8_EEENS6_IJNS7_ILi128EEENS7_ILi96EEENS7_ILi192EEEEEELi128ENS_6half_tEfNS_4arch4Sm90ELb0ELb0ELb0ELb1ELb1ELb1ELb0ELb1ELb1ELb1ELb1ELb0EEENS1_21CollectiveEpilogueFwdINS6_IJSA_SA_SB_EEES9_SE_SG_Li256ELb1ELb1ELb1ELb0EEENS1_36VarlenDynamicPersistentTileSchedulerILi128ELi96ELi256ELi128ELb1ELb1ELb1ELb0ELb1ELb1EEEEEEEEEvNT_6ParamsE)
        /*00f8*/ 	.word	0x00000000


	//----- nvinfo : EIATTR_MIN_STACK_SIZE
	.align		4
.L_52:
        /*00fc*/ 	.byte	0x04, 0x12
        /*00fe*/ 	.short	(.L_54 - .L_53)
	.align		4
.L_53:
        /*0100*/ 	.word	index@(_ZN7cutlass13device_kernelIN5flash11enable_sm90INS1_16FlashAttnFwdSm90INS1_25CollectiveMainloopFwdSm90ILi2EN4cute5tupleIJNS5_1CILi1EEES8_S8_EEENS6_IJNS7_ILi128EEENS7_ILi96EEENS7_ILi192EEEEEELi128ENS_6half_tEfNS_4arch4Sm90ELb0ELb1ELb0ELb0ELb1ELb0ELb0ELb1ELb1ELb1ELb1ELb0EEENS1_21CollectiveEpilogueFwdINS6_IJSA_SA_SB_EEES9_SE_SG_Li256ELb0ELb1ELb1ELb0EEENS1_19SingleTileSchedulerILb0ELb1ELb1ELi128EEEEEEEEEvNT_6ParamsE)
        /*0104*/ 	.word	0x00000000


	//----- nvinfo : EIATTR_MIN_STACK_SIZE
	.align		4
.L_54:
        /*0108*/ 	.byte	0x04, 0x12
        /*010a*/ 	.short	(.L_56 - .L_55)
	.align		4
.L_55:
        /*010c*/ 	.word	index@(_ZN7cutlass13device_kernelIN5flash11enable_sm90INS1_16FlashAttnFwdSm90INS1_25CollectiveMainloopFwdSm90ILi2EN4cute5tupleIJNS5_1CILi1EEES8_S8_EEENS6_IJNS7_ILi128EEENS7_ILi96EEENS7_ILi192EEEEEELi128ENS_6half_tEfNS_4arch4Sm90ELb0ELb1ELb0ELb1ELb1ELb0ELb0ELb1ELb1ELb1ELb1ELb0EEENS1_21CollectiveEpilogueFwdINS6_IJSA_SA_SB_EEES9_SE_SG_Li256ELb1ELb1ELb1ELb0EEENS1_36VarlenDynamicPersistentTileSchedulerILi128ELi96ELi256ELi128ELb1ELb1ELb1ELb1ELb0ELb1EEEEEEEEEvNT_6ParamsE)
        /*0110*/ 	.word	0x00000000


	//----- nvinfo : EIATTR_MIN_STACK_SIZE
	.align		4
.L_56:
        /*0114*/ 	.byte	0x04, 0x12
        /*0116*/ 	.short	(.L_58 - .L_57)
	.align		4
.L_57:
        /*0118*/ 	.word	index@(_ZN7cutlass13device_kernelIN5flash11enable_sm90INS1_16FlashAttnFwdSm90INS1_25CollectiveMainloopFwdSm90ILi2EN4cute5tupleIJNS5_1CILi1EEES8_S8_EEENS6_IJNS7_ILi128EEENS7_ILi96EEENS7_ILi192EEEEEELi128ENS_6half_tEfNS_4arch4Sm90ELb0ELb1ELb0ELb1ELb1ELb1ELb0ELb1ELb1ELb1ELb1ELb0EEENS1_21CollectiveEpilogueFwdINS6_IJSA_SA_SB_EEES9_SE_SG_Li256ELb1ELb1ELb1ELb0EEENS1_36VarlenDynamicPersistentTileSchedulerILi128ELi96ELi256ELi128ELb1ELb1ELb1ELb1ELb0ELb1EEEEEEEEEvNT_6ParamsE)
        /*011c*/ 	.word	0x00000000


	//----- nvinfo : EIATTR_MIN_STACK_SIZE
	.align		4
.L_58:
        /*0120*/ 	.byte	0x04, 0x12
        /*0122*/ 	.short	(.L_60 - .L_59)
	.align		4
.L_59:
        /*0124*/ 	.word	index@(_ZN7cutlass13device_kernelIN5flash11enable_sm90INS1_16FlashAttnFwdSm90INS1_25CollectiveMainloopFwdSm90ILi2EN4cute5tupleIJNS5_1CILi1EEES8_S8_EEENS6_IJNS7_ILi128EEENS7_ILi96EEENS7_ILi192EEEEEELi128ENS_6half_tEfNS_4arch4Sm90ELb1ELb0ELb0ELb0ELb1ELb0ELb0ELb1ELb1ELb1ELb1ELb0EEENS1_21CollectiveEpilogueFwdINS6_IJSA_SA_SB_EEES9_SE_SG_Li256ELb0ELb1ELb1ELb0EEENS1_19SingleTileSchedulerILb0ELb1ELb1ELi128EEEEEEEEEvNT_6ParamsE)
        /*0128*/ 	.word	0x00000000


	//----- nvinfo : EIATTR_MIN_STACK_SIZE
	.align		4
.L_60:
        /*012c*/ 	.byte	0x04, 0x12
        /*012e*/ 	.short	(.L_62 - .L_61)
	.align		4
.L_61:
        /*0130*/ 	.word	index@(_ZN7cutlass13device_kernelIN5flash11enable_sm90INS1_16FlashAttnFwdSm90INS1_25CollectiveMainloopFwdSm90ILi2EN4cute5tupleIJNS5_1CILi1EEES8_S8_EEENS6_IJNS7_ILi128EEENS7_ILi96EEENS7_ILi192EEEEEELi128ENS_6half_tEfNS_4arch4Sm90ELb1ELb0ELb0ELb1ELb1ELb0ELb0ELb1ELb1ELb1ELb1ELb0EEENS1_21CollectiveEpilogueFwdINS6_IJSA_SA_SB_EEES9_SE_SG_Li256ELb1ELb1ELb1ELb0EEENS1_36VarlenDynamicPersistentTileSchedulerILi128ELi96ELi256ELi128ELb1ELb1ELb1ELb1ELb1ELb1EEEEEEEEEvNT_6ParamsE)
        /*0134*/ 	.word	0x00000000


	//----- nvinfo : EIATTR_MIN_STACK_SIZE
	.align		4
.L_62:
        /*0138*/ 	.byte	0x04, 0x12
        /*013a*/ 	.short	(.L_64 - .L_63)
	.align		4
.L_63:
        /*013c*/ 	.word	index@(_ZN7cutlass13device_kernelIN5flash11enable_sm90INS1_16FlashAttnFwdSm90INS1_25CollectiveMainloopFwdSm90ILi2EN4cute5tupleIJNS5_1CILi1EEES8_S8_EEENS6_IJNS7_ILi128EEENS7_ILi96EEENS7_ILi192EEEEEELi128ENS_6half_tEfNS_4arch4Sm90ELb1ELb0ELb0ELb1ELb1ELb1ELb0ELb1ELb1ELb1ELb1ELb0EEENS1_21CollectiveEpilogueFwdINS6_IJSA_SA_SB_EEES9_SE_SG_Li256ELb1ELb1ELb1ELb0EEENS1_36VarlenDynamicPersistentTileSchedulerILi128ELi96ELi256ELi128ELb1ELb1ELb1ELb1ELb1ELb1EEEEEEEEEvNT_6ParamsE)
        /*0140*/ 	.word	0x00000000
.L_64:


//--------------------- .nv.compat                --------------------------
	.section	.nv.compat,"",@"SHT_CUDA_COMPAT_INFO"
	.align	4
        /*0000*/ 	.byte	0x02, 0x09, 0x01, 0x00, 0x02, 0x02, 0x01, 0x00, 0x02, 0x05, 0x05, 0x00, 0x03, 0x07, 0x01, 0x01
        /*0010*/ 	.byte	0x02, 0x03, 0x00, 0x00, 0x02, 0x06, 0x01, 0x00, 0x04, 0x0b, 0x08, 0x00, 0x09, 0x00, 0x00, 0x00
        /*0020*/ 	.byte	0x00, 0x00, 0x00, 0x00


//--------------------- .nv.info._ZN7cutlass13device_kernelIN5flash11enable_sm90INS1_16FlashAttnFwdSm90INS1_25CollectiveMainloopFwdSm90ILi2EN4cute5tupleIJNS5_1CILi1EEES8_S8_EEENS6_IJNS7_ILi128EEENS7_ILi96EEENS7_ILi192EEEEEELi128ENS_6half_tEfNS_4arch4Sm90ELb0ELb0ELb0ELb0ELb1ELb0ELb0ELb1ELb1ELb1ELb1ELb0EEENS1_21CollectiveEpilogueFwdINS6_IJSA_SA_SB_EEES9_SE_SG_Li256ELb0ELb1ELb1ELb0EEENS1_19SingleTileSchedulerILb0ELb1ELb1ELi128EEEEEEEEEvNT_6ParamsE --------------------------
	.section	.nv.info._ZN7cutlass13device_kernelIN5flash11enable_sm90INS1_16FlashAttnFwdSm90INS1_25CollectiveMainloopFwdSm90ILi2EN4cute5tupleIJNS5_1CILi1EEES8_S8_EEENS6_IJNS7_ILi128EEENS7_ILi96EEENS7_ILi192EEEEEELi128ENS_6half_tEfNS_4arch4Sm90ELb0ELb0ELb0ELb0ELb1ELb0ELb0ELb1ELb1ELb1ELb1ELb0EEENS1_21CollectiveEpilogueFwdINS6_IJSA_SA_SB_EEES9_SE_SG_Li256ELb0ELb1ELb1ELb0EEENS1_19SingleTileSchedulerILb0ELb1ELb1ELi128EEEEEEEEEvNT_6ParamsE,"",@"SHT_CUDA_INFO"
	.sectionflags	@""
	.align	4


	//----- nvinfo : EIATTR_CUDA_API_VERSION
	.align		4
        /*0000*/ 	.byte	0x04, 0x37
        /*0002*/ 	.short	(.L_66 - .L_65)
.L_65:
        /*0004*/ 	.word	0x00000082


	//----- nvinfo : EIATTR_KPARAM_INFO
	.align		4
.L_66:
        /*0008*/ 	.byte	0x04, 0x17
        /*000a*/ 	.short	(.L_68 - .L_67)
.L_67:
        /*000c*/ 	.word	0x00000000
        /*0010*/ 	.short	0x0000
        /*0012*/ 	.short	0x0000
        /*0014*/ 	.byte	0x00, 0xf0, 0x01, 0x28


	//----- nvinfo : EIATTR_SPARSE_MMA_MASK
	.align		4
.L_68:
        /*0018*/ 	.byte	0x03, 0x50
        /*001a*/ 	.short	0x0000


	//----- nvinfo : EIATTR_MAXREG_COUNT
	.align		4
        /*001c*/ 	.byte	0x03, 0x1b
        /*001e*/ 	.short	0x00a8


	//----- nvinfo : EIATTR_MERCURY_ISA_VERSION
	.align		4
        /*0020*/ 	.byte	0x03, 0x5f
        /*0022*/ 	.short	0x0101


	//----- nvinfo : EIATTR_VRC_CTA_INIT_COUNT
	.align		4
        /*0024*/ 	.byte	0x02, 0x4a
	.zero		1
	.zero		1


	//----- nvinfo : EIATTR_EXIT_INSTR_OFFSETS
	.align		4
        /*0028*/ 	.byte	0x04, 0x1c
        /*002a*/ 	.short	(.L_70 - .L_69)


	//   ....[0]....
.L_69:
        /*002c*/ 	.word	0x00000010


	//----- nvinfo : EIATTR_MAX_THREADS
	.align		4
.L_70:
        /*0030*/ 	.byte	0x04, 0x05
        /*0032*/ 	.short	(.L_72 - .L_71)
.L_71:
        /*0034*/ 	.word	0x00000180
        /*0038*/ 	.word	0x00000001
        /*003c*/ 	.word	0x00000001


	//----- nvinfo : EIATTR_CBANK_PARAM_SIZE
	.align		4
.L_72:
        /*0040*/ 	.byte	0x03, 0x19
        /*0042*/ 	.short	0x0a00


	//----- nvinfo : EIATTR_PARAM_CBANK
	.align		4
        /*0044*/ 	.byte	0x04, 0x0a
        /*0046*/ 	.short	(.L_74 - .L_73)
	.align		4
.L_73:
        /*0048*/ 	.word	index@(.nv.constant0._ZN7cutlass13device_kernelIN5flash11enable_sm90INS1_16FlashAttnFwdSm90INS1_25CollectiveMainloopFwdSm90ILi2EN4cute5tupleIJNS5_1CILi1EEES8_S8_EEENS6_IJNS7_ILi128EEENS7_ILi96EEENS7_ILi192EEEEEELi128ENS_6half_tEfNS_4arch4Sm90ELb0ELb0ELb0ELb0ELb1ELb0ELb0ELb1ELb1ELb1ELb1ELb0EEENS1_21CollectiveEpilogueFwdINS6_IJSA_SA_SB_EEES9_SE_SG_Li256ELb0ELb1ELb1ELb0EEENS1_19SingleTileSchedulerILb0ELb1ELb1ELi128EEEEEEEEEvNT_6ParamsE)
        /*004c*/ 	.short	0x0380
        /*004e*/ 	.short	0x0a00


	//----- nvinfo : EIATTR_SW_WAR
	.align		4
.L_74:
        /*0050*/ 	.byte	0x04, 0x36
        /*0052*/ 	.short	(.L_76 - .L_75)
.L_75:
        /*0054*/ 	.word	0x00000008
.L_76:


//--------------------- .nv.info._ZN7cutlass13device_kernelIN5flash11enable_sm90INS1_16FlashAttnFwdSm90INS1_25CollectiveMainloopFwdSm90ILi2EN4cute5tupleIJNS5_1CILi1EEES8_S8_EEENS6_IJNS7_ILi128EEENS7_ILi96EEENS7_ILi192EEEEEELi128ENS_6half_tEfNS_4arch4Sm90ELb0ELb0ELb0ELb1ELb1ELb0ELb0ELb1ELb1ELb1ELb1ELb0EEENS1_21CollectiveEpilogueFwdINS6_IJSA_SA_SB_EEES9_SE_SG_Li256ELb1ELb1ELb1ELb0EEENS1_36VarlenDynamicPersistentTileSchedulerILi128ELi96ELi256ELi128ELb1ELb1ELb1ELb0ELb1ELb1EEEEEEEEEvNT_6ParamsE --------------------------
	.section	.nv.info._ZN7cutlass13device_kernelIN5flash11enable_sm90INS1_16FlashAttnFwdSm90INS1_25CollectiveMainloopFwdSm90ILi2EN4cute5tupleIJNS5_1CILi1EEES8_S8_EEENS6_IJNS7_ILi128EEENS7_ILi96EEENS7_ILi192EEEEEELi128ENS_6half_tEfNS_4arch4Sm90ELb0ELb0ELb0ELb1ELb1ELb0ELb0ELb1ELb1ELb1ELb1ELb0EEENS1_21CollectiveEpilogueFwdINS6_IJSA_SA_SB_EEES9_SE_SG_Li256ELb1ELb1ELb1ELb0EEENS1_36VarlenDynamicPersistentTileSchedulerILi128ELi96ELi256ELi128ELb1ELb1ELb1ELb0ELb1ELb1EEEEEEEEEvNT_6ParamsE,"",@"SHT_CUDA_INFO"
	.sectionflags	@""
	.align	4


	//----- nvinfo : EIATTR_CUDA_API_VERSION
	.align		4
        /*0000*/ 	.byte	0x04, 0x37
        /*0002*/ 	.short	(.L_78 - .L_77)
.L_77:
        /*0004*/ 	.word	0x00000082


	//----- nvinfo : EIATTR_KPARAM_INFO
	.align		4
.L_78:
        /*0008*/ 	.byte	0x04, 0x17
        /*000a*/ 	.short	(.L_80 - .L_79)
.L_79:
        /*000c*/ 	.word	0x00000000
        /*0010*/ 	.short	0x0000
        /*0012*/ 	.short	0x0000
        /*0014*/ 	.byte	0x00, 0xf0, 0x01, 0x2a


	//----- nvinfo : EIATTR_SPARSE_MMA_MASK
	.align		4
.L_80:
        /*0018*/ 	.byte	0x03, 0x50
        /*001a*/ 	.short	0x0000


	//----- nvinfo : EIATTR_MAXREG_COUNT
	.align		4
        /*001c*/ 	.byte	0x03, 0x1b
        /*001e*/ 	.short	0x00a8


	//----- nvinfo : EIATTR_MERCURY_ISA_VERSION
	.align		4
        /*0020*/ 	.byte	0x03, 0x5f
        /*0022*/ 	.short	0x0101


	//----- nvinfo : EIATTR_VRC_CTA_INIT_COUNT
	.align		4
        /*0024*/ 	.byte	0x02, 0x4a
	.zero		1
	.zero		1


	//----- nvinfo : EIATTR_EXIT_INSTR_OFFSETS
	.align		4
        /*0028*/ 	.byte	0x04, 0x1c
        /*002a*/ 	.short	(.L_82 - .L_81)


	//   ....[0]....
.L_81:
        /*002c*/ 	.word	0x00000010


	//----- nvinfo : EIATTR_MAX_THREADS
	.align		4
.L_82:
        /*0030*/ 	.byte	0x04, 0x05
        /*0032*/ 	.short	(.L_84 - .L_83)
.L_83:
        /*0034*/ 	.word	0x00000180
        /*0038*/ 	.word	0x00000001
        /*003c*/ 	.word	0x00000001


	//----- nvinfo : EIATTR_CBANK_PARAM_SIZE
	.align		4
.L_84:
        /*0040*/ 	.byte	0x03, 0x19
        /*0042*/ 	.short	0x0a80


	//----- nvinfo : EIATTR_PARAM_CBANK
	.align		4
        /*0044*/ 	.byte	0x04, 0x0a
        /*0046*/ 	.short	(.L_86 - .L_85)
	.align		4
.L_85:
        /*0048*/ 	.word	index@(.nv.constant0._ZN7cutlass13device_kernelIN5flash11enable_sm90INS1_16FlashAttnFwdSm90INS1_25CollectiveMainloopFwdSm90ILi2EN4cute5tupleIJNS5_1CILi1EEES8_S8_EEENS6_IJNS7_ILi128EEENS7_ILi96EEENS7_ILi192EEEEEELi128ENS_6half_tEfNS_4arch4Sm90ELb0ELb0ELb0ELb1ELb1ELb0ELb0ELb1ELb1ELb1ELb1ELb0EEENS1_21CollectiveEpilogueFwdINS6_IJSA_SA_SB_EEES9_SE_SG_Li256ELb1ELb1ELb1ELb0EEENS1_36VarlenDynamicPersistentTileSchedulerILi128ELi96ELi256ELi128ELb1ELb1ELb1ELb0ELb1ELb1EEEEEEEEEvNT_6ParamsE)
        /*004c*/ 	.short	0x0380
        /*004e*/ 	.short	0x0a80


	//----- nvinfo : EIATTR_SW_WAR
	.align		4
.L_86:
        /*0050*/ 	.byte	0x04, 0x36
        /*0052*/ 	.short	(.L_88 - .L_87)
.L_87:
        /*0054*/ 	.word	0x00000008
.L_88:


//--------------------- .nv.info._ZN7cutlass13device_kernelIN5flash11enable_sm90INS1_16FlashAttnFwdSm90INS1_25CollectiveMainloopFwdSm90ILi2EN4cute5tupleIJNS5_1CILi1EEES8_S8_EEENS6_IJNS7_ILi128EEENS7_ILi96EEENS7_ILi192EEEEEELi128ENS_6half_tEfNS_4arch4Sm90ELb0ELb0ELb0ELb1ELb1ELb1ELb0ELb1ELb1ELb1ELb1ELb0EEENS1_21CollectiveEpilogueFwdINS6_IJSA_SA_SB_EEES9_SE_SG_Li256ELb1ELb1ELb1ELb0EEENS1_36VarlenDynamicPersistentTileSchedulerILi128ELi96ELi256ELi128ELb1ELb1ELb1ELb0ELb1ELb1EEEEEEEEEvNT_6ParamsE --------------------------
	.section	.nv.info._ZN7cutlass13device_kernelIN5flash11enable_sm90INS1_16FlashAttnFwdSm90INS1_25CollectiveMainloopFwdSm90ILi2EN4cute5tupleIJNS5_1CILi1EEES8_S8_EEENS6_IJNS7_ILi128EEENS7_ILi96EEENS7_ILi192EEEEEELi128ENS_6half_tEfNS_4arch4Sm90ELb0ELb0ELb0ELb1ELb1ELb1ELb0ELb1ELb1ELb1ELb1ELb0EEENS1_21CollectiveEpilogueFwdINS6_IJSA_SA_SB_EEES9_SE_SG_Li256ELb1ELb1ELb1ELb0EEENS1_36VarlenDynamicPersistentTileSchedulerILi128ELi96ELi256ELi128ELb1ELb1ELb1ELb0ELb1ELb1EEEEEEEEEvNT_6ParamsE,"",@"SHT_CUDA_INFO"
	.sectionflags	@""
	.align	4


	//----- nvinfo : EIATTR_CUDA_API_VERSION
	.align		4
        /*0000*/ 	.byte	0x04, 0x37
        /*0002*/ 	.short	(.L_90 - .L_89)
.L_89:
        /*0004*/ 	.word	0x00000082


	//----- nvinfo : EIATTR_KPARAM_INFO
	.align		4
.L_90:
        /*0008*/ 	.byte	0x04, 0x17
        /*000a*/ 	.short	(.L_92 - .L_91)
.L_91:
        /*000c*/ 	.word	0x00000000
        /*0010*/ 	.short	0x0000
        /*0012*/ 	.short	0x0000
        /*0014*/ 	.byte	0x00, 0xf0, 0x01, 0x2a


	//----- nvinfo : EIATTR_SPARSE_MMA_MASK
	.align		4
.L_92:
        /*0018*/ 	.byte	0x03, 0x50
        /*001a*/ 	.short	0x0000


	//----- nvinfo : EIATTR_MAXREG_COUNT
	.align		4
        /*001c*/ 	.byte	0x03, 0x1b
        /*001e*/ 	.short	0x00a8


	//----- nvinfo : EIATTR_MERCURY_ISA_VERSION
	.align		4
        /*0020*/ 	.byte	0x03, 0x5f
        /*0022*/ 	.short	0x0101


	//----- nvinfo : EIATTR_VRC_CTA_INIT_COUNT
	.align		4
        /*0024*/ 	.byte	0x02, 0x4a
	.zero		1
	.zero		1


	//----- nvinfo : EIATTR_EXIT_INSTR_OFFSETS
	.align		4
        /*0028*/ 	.byte	0x04, 0x1c
        /*002a*/ 	.short	(.L_94 - .L_93)


	//   ....[0]....
.L_93:
        /*002c*/ 	.word	0x00000010


	//----- nvinfo : EIATTR_MAX_THREADS
	.align		4
.L_94:
        /*0030*/ 	.byte	0x04, 0x05
        /*0032*/ 	.short	(.L_96 - .L_95)
.L_95:
        /*0034*/ 	.word	0x00000180
        /*0038*/ 	.word	0x00000001
        /*003c*/ 	.word	0x00000001


	//----- nvinfo : EIATTR_CBANK_PARAM_SIZE
	.align		4
.L_96:
        /*0040*/ 	.byte	0x03, 0x19
        /*0042*/ 	.short	0x0a80


	//----- nvinfo : EIATTR_PARAM_CBANK
	.align		4
        /*0044*/ 	.byte	0x04, 0x0a
        /*0046*/ 	.short	(.L_98 - .L_97)
	.align		4
.L_97:
        /*0048*/ 	.word	index@(.nv.constant0._ZN7cutlass13device_kernelIN5flash11enable_sm90INS1_16FlashAttnFwdSm90INS1_25CollectiveMainloopFwdSm90ILi2EN4cute5tupleIJNS5_1CILi1EEES8_S8_EEENS6_IJNS7_ILi128EEENS7_ILi96EEENS7_ILi192EEEEEELi128ENS_6half_tEfNS_4arch4Sm90ELb0ELb0ELb0ELb1ELb1ELb1ELb0ELb1ELb1ELb1ELb1ELb0EEENS1_21CollectiveEpilogueFwdINS6_IJSA_SA_SB_EEES9_SE_SG_Li256ELb1ELb1ELb1ELb0EEENS1_36VarlenDynamicPersistentTileSchedulerILi128ELi96ELi256ELi128ELb1ELb1ELb1ELb0ELb1ELb1EEEEEEEEEvNT_6ParamsE)
        /*004c*/ 	.short	0x0380
        /*004e*/ 	.short	0x0a80


	//----- nvinfo : EIATTR_SW_WAR
	.align		4
.L_98:
        /*0050*/ 	.byte	0x04, 0x36
        /*0052*/ 	.short	(.L_100 - .L_99)
.L_99:
        /*0054*/ 	.word	0x00000008
.L_100:


//--------------------- .nv.info._ZN7cutlass13device_kernelIN5flash11enable_sm90INS1_16FlashAttnFwdSm90INS1_25CollectiveMainloopFwdSm90ILi2EN4cute5tupleIJNS5_1CILi1EEES8_S8_EEENS6_IJNS7_ILi128EEENS7_ILi96EEENS7_ILi192EEEEEELi128ENS_6half_tEfNS_4arch4Sm90ELb0ELb1ELb0ELb0ELb1ELb0ELb0ELb1ELb1ELb1ELb1ELb0EEENS1_21CollectiveEpilogueFwdINS6_IJSA_SA_SB_EEES9_SE_SG_Li256ELb0ELb1ELb1ELb0EEENS1_19SingleTileSchedulerILb0ELb1ELb1ELi128EEEEEEEEEvNT_6ParamsE --------------------------
	.section	.nv.info._ZN7cutlass13device_kernelIN5flash11enable_sm90INS1_16FlashAttnFwdSm90INS1_25CollectiveMainloopFwdSm90ILi2EN4cute5tupleIJNS5_1CILi1EEES8_S8_EEENS6_IJNS7_ILi128EEENS7_ILi96EEENS7_ILi192EEEEEELi128ENS_6half_tEfNS_4arch4Sm90ELb0ELb1ELb0ELb0ELb1ELb0ELb0ELb1ELb1ELb1ELb1ELb0EEENS1_21CollectiveEpilogueFwdINS6_IJSA_SA_SB_EEES9_SE_SG_Li256ELb0ELb1ELb1ELb0EEENS1_19SingleTileSchedulerILb0ELb1ELb1ELi128EEEEEEEEEvNT_6ParamsE,"",@"SHT_CUDA_INFO"
	.sectionflags	@""
	.align	4


	//----- nvinfo : EIATTR_CUDA_API_VERSION
	.align		4
        /*0000*/ 	.byte	0x04, 0x37
        /*0002*/ 	.short	(.L_102 - .L_101)
.L_101:
        /*0004*/ 	.word	0x00000082


	//----- nvinfo : EIATTR_KPARAM_INFO
	.align		4
.L_102:
        /*0008*/ 	.byte	0x04, 0x17
        /*000a*/ 	.short	(.L_104 - .L_103)
.L_103:
        /*000c*/ 	.word	0x00000000
        /*0010*/ 	.short	0x0000
        /*0012*/ 	.short	0x0000
        /*0014*/ 	.byte	0x00, 0xf0, 0x01, 0x28


	//----- nvinfo : EIATTR_SPARSE_MMA_MASK
	.align		4
.L_104:
        /*0018*/ 	.byte	0x03, 0x50
        /*001a*/ 	.short	0x0000


	//----- nvinfo : EIATTR_MAXREG_COUNT
	.align		4
        /*001c*/ 	.byte	0x03, 0x1b
        /*001e*/ 	.short	0x00a8


	//----- nvinfo : EIATTR_MERCURY_ISA_VERSION
	.align		4
        /*0020*/ 	.byte	0x03, 0x5f
        /*0022*/ 	.short	0x0101


	//----- nvinfo : EIATTR_VRC_CTA_INIT_COUNT
	.align		4
        /*0024*/ 	.byte	0x02, 0x4a
	.zero		1
	.zero		1


	//----- nvinfo : EIATTR_EXIT_INSTR_OFFSETS
	.align		4
        /*0028*/ 	.byte	0x04, 0x1c
        /*002a*/ 	.short	(.L_106 - .L_105)


	//   ....[0]....
.L_105:
        /*002c*/ 	.word	0x00000010


	//----- nvinfo : EIATTR_MAX_THREADS
	.align		4
.L_106:
        /*0030*/ 	.byte	0x04, 0x05
        /*0032*/ 	.short	(.L_108 - .L_107)
.L_107:
        /*0034*/ 	.word	0x00000180
        /*0038*/ 	.word	0x00000001
        /*003c*/ 	.word	0x00000001


	//----- nvinfo : EIATTR_CBANK_PARAM_SIZE
	.align		4
.L_108:
        /*0040*/ 	.byte	0x03, 0x19
        /*0042*/ 	.short	0x0a00


	//----- nvinfo : EIATTR_PARAM_CBANK
	.align		4
        /*0044*/ 	.byte	0x04, 0x0a
        /*0046*/ 	.short	(.L_110 - .L_109)
	.align		4
.L_109:
        /*0048*/ 	.word	index@(.nv.constant0._ZN7cutlass13device_kernelIN5flash11enable_sm90INS1_16FlashAttnFwdSm90INS1_25CollectiveMainloopFwdSm90ILi2EN4cute5tupleIJNS5_1CILi1EEES8_S8_EEENS6_IJNS7_ILi128EEENS7_ILi96EEENS7_ILi192EEEEEELi128ENS_6half_tEfNS_4arch4Sm90ELb0ELb1ELb0ELb0ELb1ELb0ELb0ELb1ELb1ELb1ELb1ELb0EEENS1_21CollectiveEpilogueFwdINS6_IJSA_SA_SB_EEES9_SE_SG_Li256ELb0ELb1ELb1ELb0EEENS1_19SingleTileSchedulerILb0ELb1ELb1ELi128EEEEEEEEEvNT_6ParamsE)
        /*004c*/ 	.short	0x0380
        /*004e*/ 	.short	0x0a00


	//----- nvinfo : EIATTR_SW_WAR
	.align		4
.L_110:
        /*0050*/ 	.byte	0x04, 0x36
        /*0052*/ 	.short	(.L_112 - .L_111)
.L_111:
        /*0054*/ 	.word	0x00000008
.L_112:


//--------------------- .nv.info._ZN7cutlass13device_kernelIN5flash11enable_sm90INS1_16FlashAttnFwdSm90INS1_25CollectiveMainloopFwdSm90ILi2EN4cute5tupleIJNS5_1CILi1EEES8_S8_EEENS6_IJNS7_ILi128EEENS7_ILi96EEENS7_ILi192EEEEEELi128ENS_6half_tEfNS_4arch4Sm90ELb0ELb1ELb0ELb1ELb1ELb0ELb0ELb1ELb1ELb1ELb1ELb0EEENS1_21CollectiveEpilogueFwdINS6_IJSA_SA_SB_EEES9_SE_SG_Li256ELb1ELb1ELb1ELb0EEENS1_36VarlenDynamicPersistentTileSchedulerILi128ELi96ELi256ELi128ELb1ELb1ELb1ELb1ELb0ELb1EEEEEEEEEvNT_6ParamsE --------------------------
	.section	.nv.info._ZN7cutlass13device_kernelIN5flash11enable_sm90INS1_16FlashAttnFwdSm90INS1_25CollectiveMainloopFwdSm90ILi2EN4cute5tupleIJNS5_1CILi1EEES8_S8_EEENS6_IJNS7_ILi128EEENS7_ILi96EEENS7_ILi192EEEEEELi128ENS_6half_tEfNS_4arch4Sm90ELb0ELb1ELb0ELb1ELb1ELb0ELb0ELb1ELb1ELb1ELb1ELb0EEENS1_21CollectiveEpilogueFwdINS6_IJSA_SA_SB_EEES9_SE_SG_Li256ELb1ELb1ELb1ELb0EEENS1_36VarlenDynamicPersistentTileSchedulerILi128ELi96ELi256ELi128ELb1ELb1ELb1ELb1ELb0ELb1EEEEEEEEEvNT_6ParamsE,"",@"SHT_CUDA_INFO"
	.sectionflags	@""
	.align	4


	//----- nvinfo : EIATTR_CUDA_API_VERSION
	.align		4
        /*0000*/ 	.byte	0x04, 0x37
        /*0002*/ 	.short	(.L_114 - .L_113)
.L_113:
        /*0004*/ 	.word	0x00000082


	//----- nvinfo : EIATTR_KPARAM_INFO
	.align		4
.L_114:
        /*0008*/ 	.byte	0x04, 0x17
        /*000a*/ 	.short	(.L_116 - .L_115)
.L_115:
        /*000c*/ 	.word	0x00000000
        /*0010*/ 	.short	0x0000
        /*0012*/ 	.short	0x0000
        /*0014*/ 	.byte	0x00, 0xf0, 0x01, 0x2a


	//----- nvinfo : EIATTR_SPARSE_MMA_MASK
	.align		4
.L_116:
        /*0018*/ 	.byte	0x03, 0x50
        /*001a*/ 	.short	0x0000


	//----- nvinfo : EIATTR_MAXREG_COUNT
	.align		4
        /*001c*/ 	.byte	0x03, 0x1b
        /*001e*/ 	.short	0x00a8


	//----- nvinfo : EIATTR_MERCURY_ISA_VERSION
	.align		4
        /*0020*/ 	.byte	0x03, 0x5f
        /*0022*/ 	.short	0x0101


	//----- nvinfo : EIATTR_VRC_CTA_INIT_COUNT
	.align		4
        /*0024*/ 	.byte	0x02, 0x4a
	.zero		1
	.zero		1


	//----- nvinfo : EIATTR_EXIT_INSTR_OFFSETS
	.align		4
        /*0028*/ 	.byte	0x04, 0x1c
        /*002a*/ 	.short	(.L_118 - .L_117)


	//   ....[0]....
.L_117:
        /*002c*/ 	.word	0x00000010


	//----- nvinfo : EIATTR_MAX_THREADS
	.align		4
.L_118:
        /*0030*/ 	.byte	0x04, 0x05
        /*0032*/ 	.short	(.L_120 - .L_119)
.L_119:
        /*0034*/ 	.word	0x00000180
        /*0038*/ 	.word	0x00000001
        /*003c*/ 	.word	0x00000001


	//----- nvinfo : EIATTR_CBANK_PARAM_SIZE
	.align		4
.L_120:
        /*0040*/ 	.byte	0x03, 0x19
        /*0042*/ 	.short	0x0a80


	//----- nvinfo : EIATTR_PARAM_CBANK
	.align		4
        /*0044*/ 	.byte	0x04, 0x0a
        /*0046*/ 	.short	(.L_122 - .L_121)
	.align		4
.L_121:
        /*0048*/ 	.word	index@(.nv.constant0._ZN7cutlass13device_kernelIN5flash11enable_sm90INS1_16FlashAttnFwdSm90INS1_25CollectiveMainloopFwdSm90ILi2EN4cute5tupleIJNS5_1CILi1EEES8_S8_EEENS6_IJNS7_ILi128EEENS7_ILi96EEENS7_ILi192EEEEEELi128ENS_6half_tEfNS_4arch4Sm90ELb0ELb1ELb0ELb1ELb1ELb0ELb0ELb1ELb1ELb1ELb1ELb0EEENS1_21CollectiveEpilogueFwdINS6_IJSA_SA_SB_EEES9_SE_SG_Li256ELb1ELb1ELb1ELb0EEENS1_36VarlenDynamicPersistentTileSchedulerILi128ELi96ELi256ELi128ELb1ELb1ELb1ELb1ELb0ELb1EEEEEEEEEvNT_6ParamsE)
        /*004c*/ 	.short	0x0380
        /*004e*/ 	.short	0x0a80


	//----- nvinfo : EIATTR_SW_WAR
	.align		4
.L_122:
        /*0050*/ 	.byte	0x04, 0x36
        /*0052*/ 	.short	(.L_124 - .L_123)
.L_123:
        /*0054*/ 	.word	0x00000008
.L_124:


//--------------------- .nv.info._ZN7cutlass13device_kernelIN5flash11enable_sm90INS1_16FlashAttnFwdSm90INS1_25CollectiveMainloopFwdSm90ILi2EN4cute5tupleIJNS5_1CILi1EEES8_S8_EEENS6_IJNS7_ILi128EEENS7_ILi96EEENS7_ILi192EEEEEELi128ENS_6half_tEfNS_4arch4Sm90ELb0ELb1ELb0ELb1ELb1ELb1ELb0ELb1ELb1ELb1ELb1ELb0EEENS1_21CollectiveEpilogueFwdINS6_IJSA_SA_SB_EEES9_SE_SG_Li256ELb1ELb1ELb1ELb0EEENS1_36VarlenDynamicPersistentTileSchedulerILi128ELi96ELi256ELi128ELb1ELb1ELb1ELb1ELb0ELb1EEEEEEEEEvNT_6ParamsE --------------------------
	.section	.nv.info._ZN7cutlass13device_kernelIN5flash11enable_sm90INS1_16FlashAttnFwdSm90INS1_25CollectiveMainloopFwdSm90ILi2EN4cute5tupleIJNS5_1CILi1EEES8_S8_EEENS6_IJNS7_ILi128EEENS7_ILi96EEENS7_ILi192EEEEEELi128ENS_6half_tEfNS_4arch4Sm90ELb0ELb1ELb0ELb1ELb1ELb1ELb0ELb1ELb1ELb1ELb1ELb0EEENS1_21CollectiveEpilogueFwdINS6_IJSA_SA_SB_EEES9_SE_SG_Li256ELb1ELb1ELb1ELb0EEENS1_36VarlenDynamicPersistentTileSchedulerILi128ELi96ELi256ELi128ELb1ELb1ELb1ELb1ELb0ELb1EEEEEEEEEvNT_6ParamsE,"",@"SHT_CUDA_INFO"
	.sectionflags	@""
	.align	4


	//----- nvinfo : EIATTR_CUDA_API_VERSION
	.align		4
        /*0000*/ 	.byte	0x04, 0x37
        /*0002*/ 	.short	(.L_126 - .L_125)
.L_125:
        /*0004*/ 	.word	0x00000082


	//----- nvinfo : EIATTR_KPARAM_INFO
	.align		4
.L_126:
        /*0008*/ 	.byte	0x04, 0x17
        /*000a*/ 	.short	(.L_128 - .L_127)
.L_127:
        /*000c*/ 	.word	0x00000000
        /*0010*/ 	.short	0x0000
        /*0012*/ 	.short	0x0000
        /*0014*/ 	.byte	0x00, 0xf0, 0x01, 0x2a


	//----- nvinfo : EIATTR_SPARSE_MMA_MASK
	.align		4
.L_128:
        /*0018*/ 	.byte	0x03, 0x50
        /*001a*/ 	.short	0x0000


	//----- nvinfo : EIATTR_MAXREG_COUNT
	.align		4
        /*001c*/ 	.byte	0x03, 0x1b
        /*001e*/ 	.short	0x00a8


	//----- nvinfo : EIATTR_MERCURY_ISA_VERSION
	.align		4
        /*0020*/ 	.byte	0x03, 0x5f
        /*0022*/ 	.short	0x0101


	//----- nvinfo : EIATTR_VRC_CTA_INIT_COUNT
	.align		4
        /*0024*/ 	.byte	0x02, 0x4a
	.zero		1
	.zero		1


	//----- nvinfo : EIATTR_EXIT_INSTR_OFFSETS
	.align		4
        /*0028*/ 	.byte	0x04, 0x1c
        /*002a*/ 	.short	(.L_130 - .L_129)


	//   ....[0]....
.L_129:
        /*002c*/ 	.word	0x00000010


	//----- nvinfo : EIATTR_MAX_THREADS
	.align		4
.L_130:
        /*0030*/ 	.byte	0x04, 0x05
        /*0032*/ 	.short	(.L_132 - .L_131)
.L_131:
        /*0034*/ 	.word	0x00000180
        /*0038*/ 	.word	0x00000001
        /*003c*/ 	.word	0x00000001


	//----- nvinfo : EIATTR_CBANK_PARAM_SIZE
	.align		4
.L_132:
        /*0040*/ 	.byte	0x03, 0x19
        /*0042*/ 	.short	0x0a80


	//----- nvinfo : EIATTR_PARAM_CBANK
	.align		4
        /*0044*/ 	.byte	0x04, 0x0a
        /*0046*/ 	.short	(.L_134 - .L_133)
	.align		4
.L_133:
        /*0048*/ 	.word	index@(.nv.constant0._ZN7cutlass13device_kernelIN5flash11enable_sm90INS1_16FlashAttnFwdSm90INS1_25CollectiveMainloopFwdSm90ILi2EN4cute5tupleIJNS5_1CILi1EEES8_S8_EEENS6_IJNS7_ILi128EEENS7_ILi96EEENS7_ILi192EEEEEELi128ENS_6half_tEfNS_4arch4Sm90ELb0ELb1ELb0ELb1ELb1ELb1ELb0ELb1ELb1ELb1ELb1ELb0EEENS1_21CollectiveEpilogueFwdINS6_IJSA_SA_SB_EEES9_SE_SG_Li256ELb1ELb1ELb1ELb0EEENS1_36VarlenDynamicPersistentTileSchedulerILi128ELi96ELi256ELi128ELb1ELb1ELb1ELb1ELb0ELb1EEEEEEEEEvNT_6ParamsE)
        /*004c*/ 	.short	0x0380
        /*004e*/ 	.short	0x0a80


	//----- nvinfo : EIATTR_SW_WAR
	.align		4
.L_134:
        /*0050*/ 	.byte	0x04, 0x36
        /*0052*/ 	.short	(.L_136 - .L_135)
.L_135:
        /*0054*/ 	.word	0x00000008
.L_136:


//--------------------- .nv.info._ZN7cutlass13device_kernelIN5flash11enable_sm90INS1_16FlashAttnFwdSm90INS1_25CollectiveMainloopFwdSm90ILi2EN4cute5tupleIJNS5_1CILi1EEES8_S8_EEENS6_IJNS7_ILi128EEENS7_ILi96EEENS7_ILi192EEEEEELi128ENS_6half_tEfNS_4arch4Sm90ELb1ELb0ELb0ELb0ELb1ELb0ELb0ELb1ELb1ELb1ELb1ELb0EEENS1_21CollectiveEpilogueFwdINS6_IJSA_SA_SB_EEES9_SE_SG_Li256ELb0ELb1ELb1ELb0EEENS1_19SingleTileSchedulerILb0ELb1ELb1ELi128EEEEEEEEEvNT_6ParamsE --------------------------
	.section	.nv.info._ZN7cutlass13device_kernelIN5flash11enable_sm90INS1_16FlashAttnFwdSm90INS1_25CollectiveMainloopFwdSm90ILi2EN4cute5tupleIJNS5_1CILi1EEES8_S8_EEENS6_IJNS7_ILi128EEENS7_ILi96EEENS7_ILi192EEEEEELi128ENS_6half_tEfNS_4arch4Sm90ELb1ELb0ELb0ELb0ELb1ELb0ELb0ELb1ELb1ELb1ELb1ELb0EEENS1_21CollectiveEpilogueFwdINS6_IJSA_SA_SB_EEES9_SE_SG_Li256ELb0ELb1ELb1ELb0EEENS1_19SingleTileSchedulerILb0ELb1ELb1ELi128EEEEEEEEEvNT_6ParamsE,"",@"SHT_CUDA_INFO"
	.sectionflags	@""
	.align	4


	//----- nvinfo : EIATTR_CUDA_API_VERSION
	.align		4
        /*0000*/ 	.byte	0x04, 0x37
        /*0002*/ 	.short	(.L_138 - .L_137)
.L_137:
        /*0004*/ 	.word	0x00000082


	//----- nvinfo : EIATTR_KPARAM_INFO
	.align		4
.L_138:
        /*0008*/ 	.byte	0x04, 0x17
        /*000a*/ 	.short	(.L_140 - .L_139)
.L_139:
        /*000c*/ 	.word	0x00000000
        /*0010*/ 	.short	0x0000
        /*0012*/ 	.short	0x0000
        /*0014*/ 	.byte	0x00, 0xf0, 0x01, 0x28


	//----- nvinfo : EIATTR_SPARSE_MMA_MASK
	.align		4
.L_140:
        /*0018*/ 	.byte	0x03, 0x50
        /*001a*/ 	.short	0x0000


	//----- nvinfo : EIATTR_MAXREG_COUNT
	.align		4
        /*001c*/ 	.byte	0x03, 0x1b
        /*001e*/ 	.short	0x00a8


	//----- nvinfo : EIATTR_MERCURY_ISA_VERSION
	.align		4
        /*0020*/ 	.byte	0x03, 0x5f
        /*0022*/ 	.short	0x0101


	//----- nvinfo : EIATTR_VRC_CTA_INIT_COUNT
	.align		4
        /*0024*/ 	.byte	0x02, 0x4a
	.zero		1
	.zero		1


	//----- nvinfo : EIATTR_EXIT_INSTR_OFFSETS
	.align		4
        /*0028*/ 	.byte	0x04, 0x1c
        /*002a*/ 	.short	(.L_142 - .L_141)


	//   ....[0]....
.L_141:
        /*002c*/ 	.word	0x00000010


	//----- nvinfo : EIATTR_MAX_THREADS
	.align		4
.L_142:
        /*0030*/ 	.byte	0x04, 0x05
        /*0032*/ 	.short	(.L_144 - .L_143)
.L_143:
        /*0034*/ 	.word	0x00000180
        /*0038*/ 	.word	0x00000001
        /*003c*/ 	.word	0x00000001


	//----- nvinfo : EIATTR_CBANK_PARAM_SIZE
	.align		4
.L_144:
        /*0040*/ 	.byte	0x03, 0x19
        /*0042*/ 	.short	0x0a00


	//----- nvinfo : EIATTR_PARAM_CBANK
	.align		4
        /*0044*/ 	.byte	0x04, 0x0a
        /*0046*/ 	.short	(.L_146 - .L_145)
	.align		4
.L_145:
        /*0048*/ 	.word	index@(.nv.constant0._ZN7cutlass13device_kernelIN5flash11enable_sm90INS1_16FlashAttnFwdSm90INS1_25CollectiveMainloopFwdSm90ILi2EN4cute5tupleIJNS5_1CILi1EEES8_S8_EEENS6_IJNS7_ILi128EEENS7_ILi96EEENS7_ILi192EEEEEELi128ENS_6half_tEfNS_4arch4Sm90ELb1ELb0ELb0ELb0ELb1ELb0ELb0ELb1ELb1ELb1ELb1ELb0EEENS1_21CollectiveEpilogueFwdINS6_IJSA_SA_SB_EEES9_SE_SG_Li256ELb0ELb1ELb1ELb0EEENS1_19SingleTileSchedulerILb0ELb1ELb1ELi128EEEEEEEEEvNT_6ParamsE)
        /*004c*/ 	.short	0x0380
        /*004e*/ 	.short	0x0a00


	//----- nvinfo : EIATTR_SW_WAR
	.align		4
.L_146:
        /*0050*/ 	.byte	0x04, 0x36
        /*0052*/ 	.short	(.L_148 - .L_147)
.L_147:
        /*0054*/ 	.word	0x00000008
.L_148:


//--------------------- .nv.info._ZN7cutlass13device_kernelIN5flash11enable_sm90INS1_16FlashAttnFwdSm90INS1_25CollectiveMainloopFwdSm90ILi2EN4cute5tupleIJNS5_1CILi1EEES8_S8_EEENS6_IJNS7_ILi128EEENS7_ILi96EEENS7_ILi192EEEEEELi128ENS_6half_tEfNS_4arch4Sm90ELb1ELb0ELb0ELb1ELb1ELb0ELb0ELb1ELb1ELb1ELb1ELb0EEENS1_21CollectiveEpilogueFwdINS6_IJSA_SA_SB_EEES9_SE_SG_Li256ELb1ELb1ELb1ELb0EEENS1_36VarlenDynamicPersistentTileSchedulerILi128ELi96ELi256ELi128ELb1ELb1ELb1ELb1ELb1ELb1EEEEEEEEEvNT_6ParamsE --------------------------
	.section	.nv.info._ZN7cutlass13device_kernelIN5flash11enable_sm90INS1_16FlashAttnFwdSm90INS1_25CollectiveMainloopFwdSm90ILi2EN4cute5tupleIJNS5_1CILi1EEES8_S8_EEENS6_IJNS7_ILi128EEENS7_ILi96EEENS7_ILi192EEEEEELi128ENS_6half_tEfNS_4arch4Sm90ELb1ELb0ELb0ELb1ELb1ELb0ELb0ELb1ELb1ELb1ELb1ELb0EEENS1_21CollectiveEpilogueFwdINS6_IJSA_SA_SB_EEES9_SE_SG_Li256ELb1ELb1ELb1ELb0EEENS1_36VarlenDynamicPersistentTileSchedulerILi128ELi96ELi256ELi128ELb1ELb1ELb1ELb1ELb1ELb1EEEEEEEEEvNT_6ParamsE,"",@"SHT_CUDA_INFO"
	.sectionflags	@""
	.align	4


	//----- nvinfo : EIATTR_CUDA_API_VERSION
	.align		4
        /*0000*/ 	.byte	0x04, 0x37
        /*0002*/ 	.short	(.L_150 - .L_149)
.L_149:
        /*0004*/ 	.word	0x00000082


	//----- nvinfo : EIATTR_KPARAM_INFO
	.align		4
.L_150:
        /*0008*/ 	.byte	0x04, 0x17
        /*000a*/ 	.short	(.L_152 - .L_151)
.L_151:
        /*000c*/ 	.word	0x00000000
        /*0010*/ 	.short	0x0000
        /*0012*/ 	.short	0x0000
        /*0014*/ 	.byte	0x00, 0xf0, 0x01, 0x2a


	//----- nvinfo : EIATTR_SPARSE_MMA_MASK
	.align		4
.L_152:
        /*0018*/ 	.byte	0x03, 0x50
        /*001a*/ 	.short	0x0000


	//----- nvinfo : EIATTR_MAXREG_COUNT
	.align		4
        /*001c*/ 	.byte	0x03, 0x1b
        /*001e*/ 	.short	0x00a8


	//----- nvinfo : EIATTR_MERCURY_ISA_VERSION
	.align		4
        /*0020*/ 	.byte	0x03, 0x5f
        /*0022*/ 	.short	0x0101


	//----- nvinfo : EIATTR_VRC_CTA_INIT_COUNT
	.align		4
        /*0024*/ 	.byte	0x02, 0x4a
	.zero		1
	.zero		1


	//----- nvinfo : EIATTR_EXIT_INSTR_OFFSETS
	.align		4
        /*0028*/ 	.byte	0x04, 0x1c
        /*002a*/ 	.short	(.L_154 - .L_153)


	//   ....[0]....
.L_153:
        /*002c*/ 	.word	0x00000010


	//----- nvinfo : EIATTR_MAX_THREADS
	.align		4
.L_154:
        /*0030*/ 	.byte	0x04, 0x05
        /*0032*/ 	.short	(.L_156 - .L_155)
.L_155:
        /*0034*/ 	.word	0x00000180
        /*0038*/ 	.word	0x00000001
        /*003c*/ 	.word	0x00000001


	//----- nvinfo : EIATTR_CBANK_PARAM_SIZE
	.align		4
.L_156:
        /*0040*/ 	.byte	0x03, 0x19
        /*0042*/ 	.short	0x0a80


	//----- nvinfo : EIATTR_PARAM_CBANK
	.align		4
        /*0044*/ 	.byte	0x04, 0x0a
        /*0046*/ 	.short	(.L_158 - .L_157)
	.align		4
.L_157:
        /*0048*/ 	.word	index@(.nv.constant0._ZN7cutlass13device_kernelIN5flash11enable_sm90INS1_16FlashAttnFwdSm90INS1_25CollectiveMainloopFwdSm90ILi2EN4cute5tupleIJNS5_1CILi1EEES8_S8_EEENS6_IJNS7_ILi128EEENS7_ILi96EEENS7_ILi192EEEEEELi128ENS_6half_tEfNS_4arch4Sm90ELb1ELb0ELb0ELb1ELb1ELb0ELb0ELb1ELb1ELb1ELb1ELb0EEENS1_21CollectiveEpilogueFwdINS6_IJSA_SA_SB_EEES9_SE_SG_Li256ELb1ELb1ELb1ELb0EEENS1_36VarlenDynamicPersistentTileSchedulerILi128ELi96ELi256ELi128ELb1ELb1ELb1ELb1ELb1ELb1EEEEEEEEEvNT_6ParamsE)
        /*004c*/ 	.short	0x0380
        /*004e*/ 	.short	0x0a80


	//----- nvinfo : EIATTR_SW_WAR
	.align		4
.L_158:
        /*0050*/ 	.byte	0x04, 0x36
        /*0052*/ 	.short	(.L_160 - .L_159)
.L_159:
        /*0054*/ 	.word	0x00000008
.L_160:


//--------------------- .nv.info._ZN7cutlass13device_kernelIN5flash11enable_sm90INS1_16FlashAttnFwdSm90INS1_25CollectiveMainloopFwdSm90ILi2EN4cute5tupleIJNS5_1CILi1EEES8_S8_EEENS6_IJNS7_ILi128EEENS7_ILi96EEENS7_ILi192EEEEEELi128ENS_6half_tEfNS_4arch4Sm90ELb1ELb0ELb0ELb1ELb1ELb1ELb0ELb1ELb1ELb1ELb1ELb0EEENS1_21CollectiveEpilogueFwdINS6_IJSA_SA_SB_EEES9_SE_SG_Li256ELb1ELb1ELb1ELb0EEENS1_36VarlenDynamicPersistentTileSchedulerILi128ELi96ELi256ELi128ELb1ELb1ELb1ELb1ELb1ELb1EEEEEEEEEvNT_6ParamsE --------------------------
	.section	.nv.info._ZN7cutlass13device_kernelIN5flash11enable_sm90INS1_16FlashAttnFwdSm90INS1_25CollectiveMainloopFwdSm90ILi2EN4cute5tupleIJNS5_1CILi1EEES8_S8_EEENS6_IJNS7_ILi128EEENS7_ILi96EEENS7_ILi192EEEEEELi128ENS_6half_tEfNS_4arch4Sm90ELb1ELb0ELb0ELb1ELb1ELb1ELb0ELb1ELb1ELb1ELb1ELb0EEENS1_21CollectiveEpilogueFwdINS6_IJSA_SA_SB_EEES9_SE_SG_Li256ELb1ELb1ELb1ELb0EEENS1_36VarlenDynamicPersistentTileSchedulerILi128ELi96ELi256ELi128ELb1ELb1ELb1ELb1ELb1ELb1EEEEEEEEEvNT_6ParamsE,"",@"SHT_CUDA_INFO"
	.sectionflags	@""
	.align	4


	//----- nvinfo : EIATTR_CUDA_API_VERSION
	.align		4
        /*0000*/ 	.byte	0x04, 0x37
        /*0002*/ 	.short	(.L_162 - .L_161)
.L_161:
        /*0004*/ 	.word	0x00000082


	//----- nvinfo : EIATTR_KPARAM_INFO
	.align		4
.L_162:
        /*0008*/ 	.byte	0x04, 0x17
        /*000a*/ 	.short	(.L_164 - .L_163)
.L_163:
        /*000c*/ 	.word	0x00000000
        /*0010*/ 	.short	0x0000
        /*0012*/ 	.short	0x0000
        /*0014*/ 	.byte	0x00, 0xf0, 0x01, 0x2a


	//----- nvinfo : EIATTR_SPARSE_MMA_MASK
	.align		4
.L_164:
        /*0018*/ 	.byte	0x03, 0x50
        /*001a*/ 	.short	0x0000


	//----- nvinfo : EIATTR_MAXREG_COUNT
	.align		4
        /*001c*/ 	.byte	0x03, 0x1b
        /*001e*/ 	.short	0x00a8


	//----- nvinfo : EIATTR_MERCURY_ISA_VERSION
	.align		4
        /*0020*/ 	.byte	0x03, 0x5f
        /*0022*/ 	.short	0x0101


	//----- nvinfo : EIATTR_VRC_CTA_INIT_COUNT
	.align		4
        /*0024*/ 	.byte	0x02, 0x4a
	.zero		1
	.zero		1


	//----- nvinfo : EIATTR_EXIT_INSTR_OFFSETS
	.align		4
        /*0028*/ 	.byte	0x04, 0x1c
        /*002a*/ 	.short	(.L_166 - .L_165)


	//   ....[0]....
.L_165:
        /*002c*/ 	.word	0x00000010


	//----- nvinfo : EIATTR_MAX_THREADS
	.align		4
.L_166:
        /*0030*/ 	.byte	0x04, 0x05
        /*0032*/ 	.short	(.L_168 - .L_167)
.L_167:
        /*0034*/ 	.word	0x00000180
        /*0038*/ 	.word	0x00000001
        /*003c*/ 	.word	0x00000001


	//----- nvinfo : EIATTR_CBANK_PARAM_SIZE
	.align		4
.L_168:
        /*0040*/ 	.byte	0x03, 0x19
        /*0042*/ 	.short	0x0a80


	//----- nvinfo : EIATTR_PARAM_CBANK
	.align		4
        /*0044*/ 	.byte	0x04, 0x0a
        /*0046*/ 	.short	(.L_170 - .L_169)
	.align		4
.L_169:
        /*0048*/ 	.word	index@(.nv.constant0._ZN7cutlass13device_kernelIN5flash11enable_sm90INS1_16FlashAttnFwdSm90INS1_25CollectiveMainloopFwdSm90ILi2EN4cute5tupleIJNS5_1CILi1EEES8_S8_EEENS6_IJNS7_ILi128EEENS7_ILi96EEENS7_ILi192EEEEEELi128ENS_6half_tEfNS_4arch4Sm90ELb1ELb0ELb0ELb1ELb1ELb1ELb0ELb1ELb1ELb1ELb1ELb0EEENS1_21CollectiveEpilogueFwdINS6_IJSA_SA_SB_EEES9_SE_SG_Li256ELb1ELb1ELb1ELb0EEENS1_36VarlenDynamicPersistentTileSchedulerILi128ELi96ELi256ELi128ELb1ELb1ELb1ELb1ELb1ELb1EEEEEEEEEvNT_6ParamsE)
        /*004c*/ 	.short	0x0380
        /*004e*/ 	.short	0x0a80


	//----- nvinfo : EIATTR_SW_WAR
	.align		4
.L_170:
        /*0050*/ 	.byte	0x04, 0x36
        /*0052*/ 	.short	(.L_172 - .L_171)
.L_171:
        /*0054*/ 	.word	0x00000008
.L_172:


//--------------------- .nv.callgraph             --------------------------
	.section	.nv.callgraph,"",@"SHT_CUDA_CALLGRAPH"
	.align	4
	.sectionentsize	8
	.align		4
        /*0000*/ 	.word	0x00000000
	.align		4
        /*0004*/ 	.word	0xffffffff
	.align		4
        /*0008*/ 	.word	0x00000000
	.align		4
        /*000c*/ 	.word	0xfffffffe
	.align		4
        /*0010*/ 	.word	0x00000000
	.align		4
        /*0014*/ 	.word	0xfffffffd
	.align		4
        /*0018*/ 	.word	0x00000000
	.align		4
        /*001c*/ 	.word	0xfffffffc


//--------------------- .nv.constant4             --------------------------
	.section	.nv.constant4,"a",@progbits
	.align	8
	.align		8
.nv.constant4:
        /*0000*/ 	.dword	_ZN82_INTERNAL_fce35b4c_46_flash_fwd_hdim192_128_fp16_paged_split_sm90_cu_f3e6f9ee_31024cuda3std3__45__cpo5beginE
	.align		8
        /*0008*/ 	.dword	_ZN82_INTERNAL_fce35b4c_46_flash_fwd_hdim192_128_fp16_paged_split_sm90_cu_f3e6f9ee_31024cuda3std3__45__cpo3endE
	.align		8
        /*0010*/ 	.dword	_ZN82_INTERNAL_fce35b4c_46_flash_fwd_hdim192_128_fp16_paged_split_sm90_cu_f3e6f9ee_31024cuda3std3__45__cpo6cbeginE
	.align		8
        /*0018*/ 	.dword	_ZN82_INTERNAL_fce35b4c_46_flash_fwd_hdim192_128_fp16_paged_split_sm90_cu_f3e6f9ee_31024cuda3std3__45__cpo4cendE
	.align		8
        /*0020*/ 	.dword	_ZN82_INTERNAL_fce35b4c_46_flash_fwd_hdim192_128_fp16_paged_split_sm90_cu_f3e6f9ee_31024cuda3std3__484_GLOBAL__N__fce35b4c_46_flash_fwd_hdim192_128_fp16_paged_split_sm90_cu_f3e6f9ee_31026ignoreE
	.align		8
        /*0028*/ 	.dword	_ZN82_INTERNAL_fce35b4c_46_flash_fwd_hdim192_128_fp16_paged_split_sm90_cu_f3e6f9ee_31024cuda3std3__419piecewise_constructE
	.align		8
        /*0030*/ 	.dword	_ZN82_INTERNAL_fce35b4c_46_flash_fwd_hdim192_128_fp16_paged_split_sm90_cu_f3e6f9ee_31024cuda3std3__48in_placeE
	.align		8
        /*0038*/ 	.dword	_ZN82_INTERNAL_fce35b4c_46_flash_fwd_hdim192_128_fp16_paged_split_sm90_cu_f3e6f9ee_31024cuda3std6ranges3__45__cpo4swapE
	.align		8
        /*0040*/ 	.dword	_ZN82_INTERNAL_fce35b4c_46_flash_fwd_hdim192_128_fp16_paged_split_sm90_cu_f3e6f9ee_31024cuda3std6ranges3__45__cpo9iter_moveE
	.align		8
        /*0048*/ 	.dword	_ZN82_INTERNAL_fce35b4c_46_flash_fwd_hdim192_128_fp16_paged_split_sm90_cu_f3e6f9ee_31024cute7productE
	.align		8
        /*0050*/ 	.dword	_ZN82_INTERNAL_fce35b4c_46_flash_fwd_hdim192_128_fp16_paged_split_sm90_cu_f3e6f9ee_31024cute1_E


//--------------------- .text._ZN7cutlass13device_kernelIN5flash11enable_sm90INS1_16FlashAttnFwdSm90INS1_25CollectiveMainloopFwdSm90ILi2EN4cute5tupleIJNS5_1CILi1EEES8_S8_EEENS6_IJNS7_ILi128EEENS7_ILi96EEENS7_ILi192EEEEEELi128ENS_6half_tEfNS_4arch4Sm90ELb0ELb0ELb0ELb0ELb1ELb0ELb0ELb1ELb1ELb1ELb1ELb0EEENS1_21CollectiveEpilogueFwdINS6_IJSA_SA_SB_EEES9_SE_SG_Li256ELb0ELb1ELb1ELb0EEENS1_19SingleTileSchedulerILb0ELb1ELb1ELi128EEEEEEEEEvNT_6ParamsE --------------------------
	.section	.text._ZN7cutlass13device_kernelIN5flash11enable_sm90INS1_16FlashAttnFwdSm90INS1_25CollectiveMainloopFwdSm90ILi2EN4cute5tupleIJNS5_1CILi1EEES8_S8_EEENS6_IJNS7_ILi128EEENS7_ILi96EEENS7_ILi192EEEEEELi128ENS_6half_tEfNS_4arch4Sm90ELb0ELb0ELb0ELb0ELb1ELb0ELb0ELb1ELb1ELb1ELb1ELb0EEENS1_21CollectiveEpilogueFwdINS6_IJSA_SA_SB_EEES9_SE_SG_Li256ELb0ELb1ELb1ELb0EEENS1_19SingleTileSchedulerILb0ELb1ELb1ELi128EEEEEEEEEvNT_6ParamsE,"ax",@progbits
	.align	128
.text._ZN7cutlass13device_kernelIN5flash11enable_sm90INS1_16FlashAttnFwdSm90INS1_25CollectiveMainloopFwdSm90ILi2EN4cute5tupleIJNS5_1CILi1EEES8_S8_EEENS6_IJNS7_ILi128EEENS7_ILi96EEENS7_ILi192EEEEEELi128ENS_6half_tEfNS_4arch4Sm90ELb0ELb0ELb0ELb0ELb1ELb0ELb0ELb1ELb1ELb1ELb1ELb0EEENS1_21CollectiveEpilogueFwdINS6_IJSA_SA_SB_EEES9_SE_SG_Li256ELb0ELb1ELb1ELb0EEENS1_19SingleTileSchedulerILb0ELb1ELb1ELi128EEEEEEEEEvNT_6ParamsE:
        .type           _ZN7cutlass13device_kernelIN5flash11enable_sm90INS1_16FlashAttnFwdSm90INS1_25CollectiveMainloopFwdSm90ILi2EN4cute5tupleIJNS5_1CILi1EEES8_S8_EEENS6_IJNS7_ILi128EEENS7_ILi96EEENS7_ILi192EEEEEELi128ENS_6half_tEfNS_4arch4Sm90ELb0ELb0ELb0ELb0ELb1ELb0ELb0ELb1ELb1ELb1ELb1ELb0EEENS1_21CollectiveEpilogueFwdINS6_IJSA_SA_SB_EEES9_SE_SG_Li256ELb0ELb1ELb1ELb0EEENS1_19SingleTileSchedulerILb0ELb1ELb1ELi128EEEEEEEEEvNT_6ParamsE,@function
        .size           _ZN7cutlass13device_kernelIN5flash11enable_sm90INS1_16FlashAttnFwdSm90INS1_25CollectiveMainloopFwdSm90ILi2EN4cute5tupleIJNS5_1CILi1EEES8_S8_EEENS6_IJNS7_ILi128EEENS7_ILi96EEENS7_ILi192EEEEEELi128ENS_6half_tEfNS_4arch4Sm90ELb0ELb0ELb0ELb0ELb1ELb0ELb0ELb1ELb1ELb1ELb1ELb0EEENS1_21CollectiveEpilogueFwdINS6_IJSA_SA_SB_EEES9_SE_SG_Li256ELb0ELb1ELb1ELb0EEENS1_19SingleTileSchedulerILb0ELb1ELb1ELi128EEEEEEEEEvNT_6ParamsE,(.L_x_9 - _ZN7cutlass13device_kernelIN5flash11enable_sm90INS1_16FlashAttnFwdSm90INS1_25CollectiveMainloopFwdSm90ILi2EN4cute5tupleIJNS5_1CILi1EEES8_S8_EEENS6_IJNS7_ILi128EEENS7_ILi96EEENS7_ILi192EEEEEELi128ENS_6half_tEfNS_4arch4Sm90ELb0ELb0ELb0ELb0ELb1ELb0ELb0ELb1ELb1ELb1ELb1ELb0EEENS1_21CollectiveEpilogueFwdINS6_IJSA_SA_SB_EEES9_SE_SG_Li256ELb0ELb1ELb1ELb0EEENS1_19SingleTileSchedulerILb0ELb1ELb1ELi128EEEEEEEEEvNT_6ParamsE)
        .other          _ZN7cutlass13device_kernelIN5flash11enable_sm90INS1_16FlashAttnFwdSm90INS1_25CollectiveMainloopFwdSm90ILi2EN4cute5tupleIJNS5_1CILi1EEES8_S8_EEENS6_IJNS7_ILi128EEENS7_ILi96EEENS7_ILi192EEEEEELi128ENS_6half_tEfNS_4arch4Sm90ELb0ELb0ELb0ELb0ELb1ELb0ELb0ELb1ELb1ELb1ELb1ELb0EEENS1_21CollectiveEpilogueFwdINS6_IJSA_SA_SB_EEES9_SE_SG_Li256ELb0ELb1ELb1ELb0EEENS1_19SingleTileSchedulerILb0ELb1ELb1ELi128EEEEEEEEEvNT_6ParamsE,@"STO_CUDA_ENTRY STV_DEFAULT"
_ZN7cutlass13device_kernelIN5flash11enable_sm90INS1_16FlashAttnFwdSm90INS1_25CollectiveMainloopFwdSm90ILi2EN4cute5tupleIJNS5_1CILi1EEES8_S8_EEENS6_IJNS7_ILi128EEENS7_ILi96EEENS7_ILi192EEEEEELi128ENS_6half_tEfNS_4arch4Sm90ELb0ELb0ELb0ELb0ELb1ELb0ELb0ELb1ELb1ELb1ELb1ELb0EEENS1_21CollectiveEpilogueFwdINS6_IJSA_SA_SB_EEES9_SE_SG_Li256ELb0ELb1ELb1ELb0EEENS1_19SingleTileSchedulerILb0ELb1ELb1ELi128EEEEEEEEEvNT_6ParamsE:
[----:B------:R-:W-:Y:S01]  /*0000*/  LDC R1, c[0x0][0x37c] ;  /* 0x0000df00ff017b82 */ /* 0x000fe20000000800 */
[----:B------:R-:W-:Y:S05]  /*0010*/  EXIT ;  /* 0x000000000000794d */ /* 0x000fea0003800000 */
.L_x_0:
[----:B------:R-:W-:-:S00]  /*0020*/  BRA `(.L_x_0) ;  /* 0xfffffffc00fc7947 */ /* 0x000fc0000383ffff */
[----:B------:R-:W-:-:S00]  /*0030*/  NOP ;  /* 0x0000000000007918 */ /* 0x000fc00000000000 */
        /* <DEDUP_REMOVED lines=12> */
.L_x_9:


//--------------------- .text._ZN7cutlass13device_kernelIN5flash11enable_sm90INS1_16FlashAttnFwdSm90INS1_25CollectiveMainloopFwdSm90ILi2EN4cute5tupleIJNS5_1CILi1EEES8_S8_EEENS6_IJNS7_ILi128EEENS7_ILi96EEENS7_ILi192EEEEEELi128ENS_6half_tEfNS_4arch4Sm90ELb0ELb0ELb0ELb1ELb1ELb0ELb0ELb1ELb1ELb1ELb1ELb0EEENS1_21CollectiveEpilogueFwdINS6_IJSA_SA_SB_EEES9_SE_SG_Li256ELb1ELb1ELb1ELb0EEENS1_36VarlenDynamicPersistentTileSchedulerILi128ELi96ELi256ELi128ELb1ELb1ELb1ELb0ELb1ELb1EEEEEEEEEvNT_6ParamsE --------------------------
	.section	.text._ZN7cutlass13device_kernelIN5flash11enable_sm90INS1_16FlashAttnFwdSm90INS1_25CollectiveMainloopFwdSm90ILi2EN4cute5tupleIJNS5_1CILi1EEES8_S8_EEENS6_IJNS7_ILi128EEENS7_ILi96EEENS7_ILi192EEEEEELi128ENS_6half_tEfNS_4arch4Sm90ELb0ELb0ELb0ELb1ELb1ELb0ELb0ELb1ELb1ELb1ELb1ELb0EEENS1_21CollectiveEpilogueFwdINS6_IJSA_SA_SB_EEES9_SE_SG_Li256ELb1ELb1ELb1ELb0EEENS1_36VarlenDynamicPersistentTileSchedulerILi128ELi96ELi256ELi128ELb1ELb1ELb1ELb0ELb1ELb1EEEEEEEEEvNT_6ParamsE,"ax",@progbits
	.align	128
.text._ZN7cutlass13device_kernelIN5flash11enable_sm90INS1_16FlashAttnFwdSm90INS1_25CollectiveMainloopFwdSm90ILi2EN4cute5tupleIJNS5_1CILi1EEES8_S8_EEENS6_IJNS7_ILi128EEENS7_ILi96EEENS7_ILi192EEEEEELi128ENS_6half_tEfNS_4arch4Sm90ELb0ELb0ELb0ELb1ELb1ELb0ELb0ELb1ELb1ELb1ELb1ELb0EEENS1_21CollectiveEpilogueFwdINS6_IJSA_SA_SB_EEES9_SE_SG_Li256ELb1ELb1ELb1ELb0EEENS1_36VarlenDynamicPersistentTileSchedulerILi128ELi96ELi256ELi128ELb1ELb1ELb1ELb0ELb1ELb1EEEEEEEEEvNT_6ParamsE:
        .type           _ZN7cutlass13device_kernelIN5flash11enable_sm90INS1_16FlashAttnFwdSm90INS1_25CollectiveMainloopFwdSm90ILi2EN4cute5tupleIJNS5_1CILi1EEES8_S8_EEENS6_IJNS7_ILi128EEENS7_ILi96EEENS7_ILi192EEEEEELi128ENS_6half_tEfNS_4arch4Sm90ELb0ELb0ELb0ELb1ELb1ELb0ELb0ELb1ELb1ELb1ELb1ELb0EEENS1_21CollectiveEpilogueFwdINS6_IJSA_SA_SB_EEES9_SE_SG_Li256ELb1ELb1ELb1ELb0EEENS1_36VarlenDynamicPersistentTileSchedulerILi128ELi96ELi256ELi128ELb1ELb1ELb1ELb0ELb1ELb1EEEEEEEEEvNT_6ParamsE,@function
        .size           _ZN7cutlass13device_kernelIN5flash11enable_sm90INS1_16FlashAttnFwdSm90INS1_25CollectiveMainloopFwdSm90ILi2EN4cute5tupleIJNS5_1CILi1EEES8_S8_EEENS6_IJNS7_ILi128EEENS7_ILi96EEENS7_ILi192EEEEEELi128ENS_6half_tEfNS_4arch4Sm90ELb0ELb0ELb0ELb1ELb1ELb0ELb0ELb1ELb1ELb1ELb1ELb0EEENS1_21CollectiveEpilogueFwdINS6_IJSA_SA_SB_EEES9_SE_SG_Li256ELb1ELb1ELb1ELb0EEENS1_36VarlenDynamicPersistentTileSchedulerILi128ELi96ELi256ELi128ELb1ELb1ELb1ELb0ELb1ELb1EEEEEEEEEvNT_6ParamsE,(.L_x_10 - _ZN7cutlass13device_kernelIN5flash11enable_sm90INS1_16FlashAttnFwdSm90INS1_25CollectiveMainloopFwdSm90ILi2EN4cute5tupleIJNS5_1CILi1EEES8_S8_EEENS6_IJNS7_ILi128EEENS7_ILi96EEENS7_ILi192EEEEEELi128ENS_6half_tEfNS_4arch4Sm90ELb0ELb0ELb0ELb1ELb1ELb0ELb0ELb1ELb1ELb1ELb1ELb0EEENS1_21CollectiveEpilogueFwdINS6_IJSA_SA_SB_EEES9_SE_SG_Li256ELb1ELb1ELb1ELb0EEENS1_36VarlenDynamicPersistentTileSchedulerILi128ELi96ELi256ELi128ELb1ELb1ELb1ELb0ELb1ELb1EEEEEEEEEvNT_6ParamsE)
        .other          _ZN7cutlass13device_kernelIN5flash11enable_sm90INS1_16FlashAttnFwdSm90INS1_25CollectiveMainloopFwdSm90ILi2EN4cute5tupleIJNS5_1CILi1EEES8_S8_EEENS6_IJNS7_ILi128EEENS7_ILi96EEENS7_ILi192EEEEEELi128ENS_6half_tEfNS_4arch4Sm90ELb0ELb0ELb0ELb1ELb1ELb0ELb0ELb1ELb1ELb1ELb1ELb0EEENS1_21CollectiveEpilogueFwdINS6_IJSA_SA_SB_EEES9_SE_SG_Li256ELb1ELb1ELb1ELb0EEENS1_36VarlenDynamicPersistentTileSchedulerILi128ELi96ELi256ELi128ELb1ELb1ELb1ELb0ELb1ELb1EEEEEEEEEvNT_6ParamsE,@"STO_CUDA_ENTRY STV_DEFAULT"
_ZN7cutlass13device_kernelIN5flash11enable_sm90INS1_16FlashAttnFwdSm90INS1_25CollectiveMainloopFwdSm90ILi2EN4cute5tupleIJNS5_1CILi1EEES8_S8_EEENS6_IJNS7_ILi128EEENS7_ILi96EEENS7_ILi192EEEEEELi128ENS_6half_tEfNS_4arch4Sm90ELb0ELb0ELb0ELb1ELb1ELb0ELb0ELb1ELb1ELb1ELb1ELb0EEENS1_21CollectiveEpilogueFwdINS6_IJSA_SA_SB_EEES9_SE_SG_Li256ELb1ELb1ELb1ELb0EEENS1_36VarlenDynamicPersistentTileSchedulerILi128ELi96ELi256ELi128ELb1ELb1ELb1ELb0ELb1ELb1EEEEEEEEEvNT_6ParamsE:
[----:B------:R-:W-:Y:S01]  /*0000*/  LDC R1, c[0x0][0x37c] ;  /* 0x0000df00ff017b82 */ /* 0x000fe20000000800 */
[----:B------:R-:W-:Y:S05]  /*0010*/  EXIT ;  /* 0x000000000000794d */ /* 0x000fea0003800000 */
.L_x_1:
        /* <DEDUP_REMOVED lines=14> */
.L_x_10:


//--------------------- .text._ZN7cutlass13device_kernelIN5flash11enable_sm90INS1_16FlashAttnFwdSm90INS1_25CollectiveMainloopFwdSm90ILi2EN4cute5tupleIJNS5_1CILi1EEES8_S8_EEENS6_IJNS7_ILi128EEENS7_ILi96EEENS7_ILi192EEEEEELi128ENS_6half_tEfNS_4arch4Sm90ELb0ELb0ELb0ELb1ELb1ELb1ELb0ELb1ELb1ELb1ELb1ELb0EEENS1_21CollectiveEpilogueFwdINS6_IJSA_SA_SB_EEES9_SE_SG_Li256ELb1ELb1ELb1ELb0EEENS1_36VarlenDynamicPersistentTileSchedulerILi128ELi96ELi256ELi128ELb1ELb1ELb1ELb0ELb1ELb1EEEEEEEEEvNT_6ParamsE --------------------------
	.section	.text._ZN7cutlass13device_kernelIN5flash11enable_sm90INS1_16FlashAttnFwdSm90INS1_25CollectiveMainloopFwdSm90ILi2EN4cute5tupleIJNS5_1CILi1EEES8_S8_EEENS6_IJNS7_ILi128EEENS7_ILi96EEENS7_ILi192EEEEEELi128ENS_6half_tEfNS_4arch4Sm90ELb0ELb0ELb0ELb1ELb1ELb1ELb0ELb1ELb1ELb1ELb1ELb0EEENS1_21CollectiveEpilogueFwdINS6_IJSA_SA_SB_EEES9_SE_SG_Li256ELb1ELb1ELb1ELb0EEENS1_36VarlenDynamicPersistentTileSchedulerILi128ELi96ELi256ELi128ELb1ELb1ELb1ELb0ELb1ELb1EEEEEEEEEvNT_6ParamsE,"ax",@progbits
	.align	128
.text._ZN7cutlass13device_kernelIN5flash11enable_sm90INS1_16FlashAttnFwdSm90INS1_25CollectiveMainloopFwdSm90ILi2EN4cute5tupleIJNS5_1CILi1EEES8_S8_EEENS6_IJNS7_ILi128EEENS7_ILi96EEENS7_ILi192EEEEEELi128ENS_6half_tEfNS_4arch4Sm90ELb0ELb0ELb0ELb1ELb1ELb1ELb0ELb1ELb1ELb1ELb1ELb0EEENS1_21CollectiveEpilogueFwdINS6_IJSA_SA_SB_EEES9_SE_SG_Li256ELb1ELb1ELb1ELb0EEENS1_36VarlenDynamicPersistentTileSchedulerILi128ELi96ELi256ELi128ELb1ELb1ELb1ELb0ELb1ELb1EEEEEEEEEvNT_6ParamsE:
        .type           _ZN7cutlass13device_kernelIN5flash11enable_sm90INS1_16FlashAttnFwdSm90INS1_25CollectiveMainloopFwdSm90ILi2EN4cute5tupleIJNS5_1CILi1EEES8_S8_EEENS6_IJNS7_ILi128EEENS7_ILi96EEENS7_ILi192EEEEEELi128ENS_6half_tEfNS_4arch4Sm90ELb0ELb0ELb0ELb1ELb1ELb1ELb0ELb1ELb1ELb1ELb1ELb0EEENS1_21CollectiveEpilogueFwdINS6_IJSA_SA_SB_EEES9_SE_SG_Li256ELb1ELb1ELb1ELb0EEENS1_36VarlenDynamicPersistentTileSchedulerILi128ELi96ELi256ELi128ELb1ELb1ELb1ELb0ELb1ELb1EEEEEEEEEvNT_6ParamsE,@function
        .size           _ZN7cutlass13device_kernelIN5flash11enable_sm90INS1_16FlashAttnFwdSm90INS1_25CollectiveMainloopFwdSm90ILi2EN4cute5tupleIJNS5_1CILi1EEES8_S8_EEENS6_IJNS7_ILi128EEENS7_ILi96EEENS7_ILi192EEEEEELi128ENS_6half_tEfNS_4arch4Sm90ELb0ELb0ELb0ELb1ELb1ELb1ELb0ELb1ELb1ELb1ELb1ELb0EEENS1_21CollectiveEpilogueFwdINS6_IJSA_SA_SB_EEES9_SE_SG_Li256ELb1ELb1ELb1ELb0EEENS1_36VarlenDynamicPersistentTileSchedulerILi128ELi96ELi256ELi128ELb1ELb1ELb1ELb0ELb1ELb1EEEEEEEEEvNT_6ParamsE,(.L_x_11 - _ZN7cutlass13device_kernelIN5flash11enable_sm90INS1_16FlashAttnFwdSm90INS1_25CollectiveMainloopFwdSm90ILi2EN4cute5tupleIJNS5_1CILi1EEES8_S8_EEENS6_IJNS7_ILi128EEENS7_ILi96EEENS7_ILi192EEEEEELi128ENS_6half_tEfNS_4arch4Sm90ELb0ELb0ELb0ELb1ELb1ELb1ELb0ELb1ELb1ELb1ELb1ELb0EEENS1_21CollectiveEpilogueFwdINS6_IJSA_SA_SB_EEES9_SE_SG_Li256ELb1ELb1ELb1ELb0EEENS1_36VarlenDynamicPersistentTileSchedulerILi128ELi96ELi256ELi128ELb1ELb1ELb1ELb0ELb1ELb1EEEEEEEEEvNT_6ParamsE)
        .other          _ZN7cutlass13device_kernelIN5flash11enable_sm90INS1_16FlashAttnFwdSm90INS1_25CollectiveMainloopFwdSm90ILi2EN4cute5tupleIJNS5_1CILi1EEES8_S8_EEENS6_IJNS7_ILi128EEENS7_ILi96EEENS7_ILi192EEEEEELi128ENS_6half_tEfNS_4arch4Sm90ELb0ELb0ELb0ELb1ELb1ELb1ELb0ELb1ELb1ELb1ELb1ELb0EEENS1_21CollectiveEpilogueFwdINS6_IJSA_SA_SB_EEES9_SE_SG_Li256ELb1ELb1ELb1ELb0EEENS1_36VarlenDynamicPersistentTileSchedulerILi128ELi96ELi256ELi128ELb1ELb1ELb1ELb0ELb1ELb1EEEEEEEEEvNT_6ParamsE,@"STO_CUDA_ENTRY STV_DEFAULT"
_ZN7cutlass13device_kernelIN5flash11enable_sm90INS1_16FlashAttnFwdSm90INS1_25CollectiveMainloopFwdSm90ILi2EN4cute5tupleIJNS5_1CILi1EEES8_S8_EEENS6_IJNS7_ILi128EEENS7_ILi96EEENS7_ILi192EEEEEELi128ENS_6half_tEfNS_4arch4Sm90ELb0ELb0ELb0ELb1ELb1ELb1ELb0ELb1ELb1ELb1ELb1ELb0EEENS1_21CollectiveEpilogueFwdINS6_IJSA_SA_SB_EEES9_SE_SG_Li256ELb1ELb1ELb1ELb0EEENS1_36VarlenDynamicPersistentTileSchedulerILi128ELi96ELi256ELi128ELb1ELb1ELb1ELb0ELb1ELb1EEEEEEEEEvNT_6ParamsE:
[----:B------:R-:W-:Y:S01]  /*0000*/  LDC R1, c[0x0][0x37c] ;  /* 0x0000df00ff017b82 */ /* 0x000fe20000000800 */
[----:B------:R-:W-:Y:S05]  /*0010*/  EXIT ;  /* 0x000000000000794d */ /* 0x000fea0003800000 */
.L_x_2:
        /* <DEDUP_REMOVED lines=14> */
.L_x_11:


//--------------------- .text._ZN7cutlass13device_kernelIN5flash11enable_sm90INS1_16FlashAttnFwdSm90INS1_25CollectiveMainloopFwdSm90ILi2EN4cute5tupleIJNS5_1CILi1EEES8_S8_EEENS6_IJNS7_ILi128EEENS7_ILi96EEENS7_ILi192EEEEEELi128ENS_6half_tEfNS_4arch4Sm90ELb0ELb1ELb0ELb0ELb1ELb0ELb0ELb1ELb1ELb1ELb1ELb0EEENS1_21CollectiveEpilogueFwdINS6_IJSA_SA_SB_EEES9_SE_SG_Li256ELb0ELb1ELb1ELb0EEENS1_19SingleTileSchedulerILb0ELb1ELb1ELi128EEEEEEEEEvNT_6ParamsE --------------------------
	.section	.text._ZN7cutlass13device_kernelIN5flash11enable_sm90INS1_16FlashAttnFwdSm90INS1_25CollectiveMainloopFwdSm90ILi2EN4cute5tupleIJNS5_1CILi1EEES8_S8_EEENS6_IJNS7_ILi128EEENS7_ILi96EEENS7_ILi192EEEEEELi128ENS_6half_tEfNS_4arch4Sm90ELb0ELb1ELb0ELb0ELb1ELb0ELb0ELb1ELb1ELb1ELb1ELb0EEENS1_21CollectiveEpilogueFwdINS6_IJSA_SA_SB_EEES9_SE_SG_Li256ELb0ELb1ELb1ELb0EEENS1_19SingleTileSchedulerILb0ELb1ELb1ELi128EEEEEEEEEvNT_6ParamsE,"ax",@progbits
	.align	128
.text._ZN7cutlass13device_kernelIN5flash11enable_sm90INS1_16FlashAttnFwdSm90INS1_25CollectiveMainloopFwdSm90ILi2EN4cute5tupleIJNS5_1CILi1EEES8_S8_EEENS6_IJNS7_ILi128EEENS7_ILi96EEENS7_ILi192EEEEEELi128ENS_6half_tEfNS_4arch4Sm90ELb0ELb1ELb0ELb0ELb1ELb0ELb0ELb1ELb1ELb1ELb1ELb0EEENS1_21CollectiveEpilogueFwdINS6_IJSA_SA_SB_EEES9_SE_SG_Li256ELb0ELb1ELb1ELb0EEENS1_19SingleTileSchedulerILb0ELb1ELb1ELi128EEEEEEEEEvNT_6ParamsE:
        .type           _ZN7cutlass13device_kernelIN5flash11enable_sm90INS1_16FlashAttnFwdSm90INS1_25CollectiveMainloopFwdSm90ILi2EN4cute5tupleIJNS5_1CILi1EEES8_S8_EEENS6_IJNS7_ILi128EEENS7_ILi96EEENS7_ILi192EEEEEELi128ENS_6half_tEfNS_4arch4Sm90ELb0ELb1ELb0ELb0ELb1ELb0ELb0ELb1ELb1ELb1ELb1ELb0EEENS1_21CollectiveEpilogueFwdINS6_IJSA_SA_SB_EEES9_SE_SG_Li256ELb0ELb1ELb1ELb0EEENS1_19SingleTileSchedulerILb0ELb1ELb1ELi128EEEEEEEEEvNT_6ParamsE,@function
        .size           _ZN7cutlass13device_kernelIN5flash11enable_sm90INS1_16FlashAttnFwdSm90INS1_25CollectiveMainloopFwdSm90ILi2EN4cute5tupleIJNS5_1CILi1EEES8_S8_EEENS6_IJNS7_ILi128EEENS7_ILi96EEENS7_ILi192EEEEEELi128ENS_6half_tEfNS_4arch4Sm90ELb0ELb1ELb0ELb0ELb1ELb0ELb0ELb1ELb1ELb1ELb1ELb0EEENS1_21CollectiveEpilogueFwdINS6_IJSA_SA_SB_EEES9_SE_SG_Li256ELb0ELb1ELb1ELb0EEENS1_19SingleTileSchedulerILb0ELb1ELb1ELi128EEEEEEEEEvNT_6ParamsE,(.L_x_12 - _ZN7cutlass13device_kernelIN5flash11enable_sm90INS1_16FlashAttnFwdSm90INS1_25CollectiveMainloopFwdSm90ILi2EN4cute5tupleIJNS5_1CILi1EEES8_S8_EEENS6_IJNS7_ILi128EEENS7_ILi96EEENS7_ILi192EEEEEELi128ENS_6half_tEfNS_4arch4Sm90ELb0ELb1ELb0ELb0ELb1ELb0ELb0ELb1ELb1ELb1ELb1ELb0EEENS1_21CollectiveEpilogueFwdINS6_IJSA_SA_SB_EEES9_SE_SG_Li256ELb0ELb1ELb1ELb0EEENS1_19SingleTileSchedulerILb0ELb1ELb1ELi128EEEEEEEEEvNT_6ParamsE)
        .other          _ZN7cutlass13device_kernelIN5flash11enable_sm90INS1_16FlashAttnFwdSm90INS1_25CollectiveMainloopFwdSm90ILi2EN4cute5tupleIJNS5_1CILi1EEES8_S8_EEENS6_IJNS7_ILi128EEENS7_ILi96EEENS7_ILi192EEEEEELi128ENS_6half_tEfNS_4arch4Sm90ELb0ELb1ELb0ELb0ELb1ELb0ELb0ELb1ELb1ELb1ELb1ELb0EEENS1_21CollectiveEpilogueFwdINS6_IJSA_SA_SB_EEES9_SE_SG_Li256ELb0ELb1ELb1ELb0EEENS1_19SingleTileSchedulerILb0ELb1ELb1ELi128EEEEEEEEEvNT_6ParamsE,@"STO_CUDA_ENTRY STV_DEFAULT"
_ZN7cutlass13device_kernelIN5flash11enable_sm90INS1_16FlashAttnFwdSm90INS1_25CollectiveMainloopFwdSm90ILi2EN4cute5tupleIJNS5_1CILi1EEES8_S8_EEENS6_IJNS7_ILi128EEENS7_ILi96EEENS7_ILi192EEEEEELi128ENS_6half_tEfNS_4arch4Sm90ELb0ELb1ELb0ELb0ELb1ELb0ELb0ELb1ELb1ELb1ELb1ELb0EEENS1_21CollectiveEpilogueFwdINS6_IJSA_SA_SB_EEES9_SE_SG_Li256ELb0ELb1ELb1ELb0EEENS1_19SingleTileSchedulerILb0ELb1ELb1ELi128EEEEEEEEEvNT_6ParamsE:
[----:B------:R-:W-:Y:S01]  /*0000*/  LDC R1, c[0x0][0x37c] ;  /* 0x0000df00ff017b82 */ /* 0x000fe20000000800 */
[----:B------:R-:W-:Y:S05]  /*0010*/  EXIT ;  /* 0x000000000000794d */ /* 0x000fea0003800000 */
.L_x_3:
        /* <DEDUP_REMOVED lines=14> */
.L_x_12:


//--------------------- .text._ZN7cutlass13device_kernelIN5flash11enable_sm90INS1_16FlashAttnFwdSm90INS1_25CollectiveMainloopFwdSm90ILi2EN4cute5tupleIJNS5_1CILi1EEES8_S8_EEENS6_IJNS7_ILi128EEENS7_ILi96EEENS7_ILi192EEEEEELi128ENS_6half_tEfNS_4arch4Sm90ELb0ELb1ELb0ELb1ELb1ELb0ELb0ELb1ELb1ELb1ELb1ELb0EEENS1_21CollectiveEpilogueFwdINS6_IJSA_SA_SB_EEES9_SE_SG_Li256ELb1ELb1ELb1ELb0EEENS1_36VarlenDynamicPersistentTileSchedulerILi128ELi96ELi256ELi128ELb1ELb1ELb1ELb1ELb0ELb1EEEEEEEEEvNT_6ParamsE --------------------------
	.section	.text._ZN7cutlass13device_kernelIN5flash11enable_sm90INS1_16FlashAttnFwdSm90INS1_25CollectiveMainloopFwdSm90ILi2EN4cute5tupleIJNS5_1CILi1EEES8_S8_EEENS6_IJNS7_ILi128EEENS7_ILi96EEENS7_ILi192EEEEEELi128ENS_6half_tEfNS_4arch4Sm90ELb0ELb1ELb0ELb1ELb1ELb0ELb0ELb1ELb1ELb1ELb1ELb0EEENS1_21CollectiveEpilogueFwdINS6_IJSA_SA_SB_EEES9_SE_SG_Li256ELb1ELb1ELb1ELb0EEENS1_36VarlenDynamicPersistentTileSchedulerILi128ELi96ELi256ELi128ELb1ELb1ELb1ELb1ELb0ELb1EEEEEEEEEvNT_6ParamsE,"ax",@progbits
	.align	128
.text._ZN7cutlass13device_kernelIN5flash11enable_sm90INS1_16FlashAttnFwdSm90INS1_25CollectiveMainloopFwdSm90ILi2EN4cute5tupleIJNS5_1CILi1EEES8_S8_EEENS6_IJNS7_ILi128EEENS7_ILi96EEENS7_ILi192EEEEEELi128ENS_6half_tEfNS_4arch4Sm90ELb0ELb1ELb0ELb1ELb1ELb0ELb0ELb1ELb1ELb1ELb1ELb0EEENS1_21CollectiveEpilogueFwdINS6_IJSA_SA_SB_EEES9_SE_SG_Li256ELb1ELb1ELb1ELb0EEENS1_36VarlenDynamicPersistentTileSchedulerILi128ELi96ELi256ELi128ELb1ELb1ELb1ELb1ELb0ELb1EEEEEEEEEvNT_6ParamsE:
        .type           _ZN7cutlass13device_kernelIN5flash11enable_sm90INS1_16FlashAttnFwdSm90INS1_25CollectiveMainloopFwdSm90ILi2EN4cute5tupleIJNS5_1CILi1EEES8_S8_EEENS6_IJNS7_ILi128EEENS7_ILi96EEENS7_ILi192EEEEEELi128ENS_6half_tEfNS_4arch4Sm90ELb0ELb1ELb0ELb1ELb1ELb0ELb0ELb1ELb1ELb1ELb1ELb0EEENS1_21CollectiveEpilogueFwdINS6_IJSA_SA_SB_EEES9_SE_SG_Li256ELb1ELb1ELb1ELb0EEENS1_36VarlenDynamicPersistentTileSchedulerILi128ELi96ELi256ELi128ELb1ELb1ELb1ELb1ELb0ELb1EEEEEEEEEvNT_6ParamsE,@function
        .size           _ZN7cutlass13device_kernelIN5flash11enable_sm90INS1_16FlashAttnFwdSm90INS1_25CollectiveMainloopFwdSm90ILi2EN4cute5tupleIJNS5_1CILi1EEES8_S8_EEENS6_IJNS7_ILi128EEENS7_ILi96EEENS7_ILi192EEEEEELi128ENS_6half_tEfNS_4arch4Sm90ELb0ELb1ELb0ELb1ELb1ELb0ELb0ELb1ELb1ELb1ELb1ELb0EEENS1_21CollectiveEpilogueFwdINS6_IJSA_SA_SB_EEES9_SE_SG_Li256ELb1ELb1ELb1ELb0EEENS1_36VarlenDynamicPersistentTileSchedulerILi128ELi96ELi256ELi128ELb1ELb1ELb1ELb1ELb0ELb1EEEEEEEEEvNT_6ParamsE,(.L_x_13 - _ZN7cutlass13device_kernelIN5flash11enable_sm90INS1_16FlashAttnFwdSm90INS1_25CollectiveMainloopFwdSm90ILi2EN4cute5tupleIJNS5_1CILi1EEES8_S8_EEENS6_IJNS7_ILi128EEENS7_ILi96EEENS7_ILi192EEEEEELi128ENS_6half_tEfNS_4arch4Sm90ELb0ELb1ELb0ELb1ELb1ELb0ELb0ELb1ELb1ELb1ELb1ELb0EEENS1_21CollectiveEpilogueFwdINS6_IJSA_SA_SB_EEES9_SE_SG_Li256ELb1ELb1ELb1ELb0EEENS1_36VarlenDynamicPersistentTileSchedulerILi128ELi96ELi256ELi128ELb1ELb1ELb1ELb1ELb0ELb1EEEEEEEEEvNT_6ParamsE)
        .other          _ZN7cutlass13device_kernelIN5flash11enable_sm90INS1_16FlashAttnFwdSm90INS1_25CollectiveMainloopFwdSm90ILi2EN4cute5tupleIJNS5_1CILi1EEES8_S8_EEENS6_IJNS7_ILi128EEENS7_ILi96EEENS7_ILi192EEEEEELi128ENS_6half_tEfNS_4arch4Sm90ELb0ELb1ELb0ELb1ELb1ELb0ELb0ELb1ELb1ELb1ELb1ELb0EEENS1_21CollectiveEpilogueFwdINS6_IJSA_SA_SB_EEES9_SE_SG_Li256ELb1ELb1ELb1ELb0EEENS1_36VarlenDynamicPersistentTileSchedulerILi128ELi96ELi256ELi128ELb1ELb1ELb1ELb1ELb0ELb1EEEEEEEEEvNT_6ParamsE,@"STO_CUDA_ENTRY STV_DEFAULT"
_ZN7cutlass13device_kernelIN5flash11enable_sm90INS1_16FlashAttnFwdSm90INS1_25CollectiveMainloopFwdSm90ILi2EN4cute5tupleIJNS5_1CILi1EEES8_S8_EEENS6_IJNS7_ILi128EEENS7_ILi96EEENS7_ILi192EEEEEELi128ENS_6half_tEfNS_4arch4Sm90ELb0ELb1ELb0ELb1ELb1ELb0ELb0ELb1ELb1ELb1ELb1ELb0EEENS1_21CollectiveEpilogueFwdINS6_IJSA_SA_SB_EEES9_SE_SG_Li256ELb1ELb1ELb1ELb0EEENS1_36VarlenDynamicPersistentTileSchedulerILi128ELi96ELi256ELi128ELb1ELb1ELb1ELb1ELb0ELb1EEEEEEEEEvNT_6ParamsE:
[----:B------:R-:W-:Y:S01]  /*0000*/  LDC R1, c[0x0][0x37c] ;  /* 0x0000df00ff017b82 */ /* 0x000fe20000000800 */
[----:B------:R-:W-:Y:S05]  /*0010*/  EXIT ;  /* 0x000000000000794d */ /* 0x000fea0003800000 */
.L_x_4:
        /* <DEDUP_REMOVED lines=14> */
.L_x_13:


//--------------------- .text._ZN7cutlass13device_kernelIN5flash11enable_sm90INS1_16FlashAttnFwdSm90INS1_25CollectiveMainloopFwdSm90ILi2EN4cute5tupleIJNS5_1CILi1EEES8_S8_EEENS6_IJNS7_ILi128EEENS7_ILi96EEENS7_ILi192EEEEEELi128ENS_6half_tEfNS_4arch4Sm90ELb0ELb1ELb0ELb1ELb1ELb1ELb0ELb1ELb1ELb1ELb1ELb0EEENS1_21CollectiveEpilogueFwdINS6_IJSA_SA_SB_EEES9_SE_SG_Li256ELb1ELb1ELb1ELb0EEENS1_36VarlenDynamicPersistentTileSchedulerILi128ELi96ELi256ELi128ELb1ELb1ELb1ELb1ELb0ELb1EEEEEEEEEvNT_6ParamsE --------------------------
	.section	.text._ZN7cutlass13device_kernelIN5flash11enable_sm90INS1_16FlashAttnFwdSm90INS1_25CollectiveMainloopFwdSm90ILi2EN4cute5tupleIJNS5_1CILi1EEES8_S8_EEENS6_IJNS7_ILi128EEENS7_ILi96EEENS7_ILi192EEEEEELi128ENS_6half_tEfNS_4arch4Sm90ELb0ELb1ELb0ELb1ELb1ELb1ELb0ELb1ELb1ELb1ELb1ELb0EEENS1_21CollectiveEpilogueFwdINS6_IJSA_SA_SB_EEES9_SE_SG_Li256ELb1ELb1ELb1ELb0EEENS1_36VarlenDynamicPersistentTileSchedulerILi128ELi96ELi256ELi128ELb1ELb1ELb1ELb1ELb0ELb1EEEEEEEEEvNT_6ParamsE,"ax",@progbits
	.align	128
.text._ZN7cutlass13device_kernelIN5flash11enable_sm90INS1_16FlashAttnFwdSm90INS1_25CollectiveMainloopFwdSm90ILi2EN4cute5tupleIJNS5_1CILi1EEES8_S8_EEENS6_IJNS7_ILi128EEENS7_ILi96EEENS7_ILi192EEEEEELi128ENS_6half_tEfNS_4arch4Sm90ELb0ELb1ELb0ELb1ELb1ELb1ELb0ELb1ELb1ELb1ELb1ELb0EEENS1_21CollectiveEpilogueFwdINS6_IJSA_SA_SB_EEES9_SE_SG_Li256ELb1ELb1ELb1ELb0EEENS1_36VarlenDynamicPersistentTileSchedulerILi128ELi96ELi256ELi128ELb1ELb1ELb1ELb1ELb0ELb1EEEEEEEEEvNT_6ParamsE:
        .type           _ZN7cutlass13device_kernelIN5flash11enable_sm90INS1_16FlashAttnFwdSm90INS1_25CollectiveMainloopFwdSm90ILi2EN4cute5tupleIJNS5_1CILi1EEES8_S8_EEENS6_IJNS7_ILi128EEENS7_ILi96EEENS7_ILi192EEEEEELi128ENS_6half_tEfNS_4arch4Sm90ELb0ELb1ELb0ELb1ELb1ELb1ELb0ELb1ELb1ELb1ELb1ELb0EEENS1_21CollectiveEpilogueFwdINS6_IJSA_SA_SB_EEES9_SE_SG_Li256ELb1ELb1ELb1ELb0EEENS1_36VarlenDynamicPersistentTileSchedulerILi128ELi96ELi256ELi128ELb1ELb1ELb1ELb1ELb0ELb1EEEEEEEEEvNT_6ParamsE,@function
        .size           _ZN7cutlass13device_kernelIN5flash11enable_sm90INS1_16FlashAttnFwdSm90INS1_25CollectiveMainloopFwdSm90ILi2EN4cute5tupleIJNS5_1CILi1EEES8_S8_EEENS6_IJNS7_ILi128EEENS7_ILi96EEENS7_ILi192EEEEEELi128ENS_6half_tEfNS_4arch4Sm90ELb0ELb1ELb0ELb1ELb1ELb1ELb0ELb1ELb1ELb1ELb1ELb0EEENS1_21CollectiveEpilogueFwdINS6_IJSA_SA_SB_EEES9_SE_SG_Li256ELb1ELb1ELb1ELb0EEENS1_36VarlenDynamicPersistentTileSchedulerILi128ELi96ELi256ELi128ELb1ELb1ELb1ELb1ELb0ELb1EEEEEEEEEvNT_6ParamsE,(.L_x_14 - _ZN7cutlass13device_kernelIN5flash11enable_sm90INS1_16FlashAttnFwdSm90INS1_25CollectiveMainloopFwdSm90ILi2EN4cute5tupleIJNS5_1CILi1EEES8_S8_EEENS6_IJNS7_ILi128EEENS7_ILi96EEENS7_ILi192EEEEEELi128ENS_6half_tEfNS_4arch4Sm90ELb0ELb1ELb0ELb1ELb1ELb1ELb0ELb1ELb1ELb1ELb1ELb0EEENS1_21CollectiveEpilogueFwdINS6_IJSA_SA_SB_EEES9_SE_SG_Li256ELb1ELb1ELb1ELb0EEENS1_36VarlenDynamicPersistentTileSchedulerILi128ELi96ELi256ELi128ELb1ELb1ELb1ELb1ELb0ELb1EEEEEEEEEvNT_6ParamsE)
        .other          _ZN7cutlass13device_kernelIN5flash11enable_sm90INS1_16FlashAttnFwdSm90INS1_25CollectiveMainloopFwdSm90ILi2EN4cute5tupleIJNS5_1CILi1EEES8_S8_EEENS6_IJNS7_ILi128EEENS7_ILi96EEENS7_ILi192EEEEEELi128ENS_6half_tEfNS_4arch4Sm90ELb0ELb1ELb0ELb1ELb1ELb1ELb0ELb1ELb1ELb1ELb1ELb0EEENS1_21CollectiveEpilogueFwdINS6_IJSA_SA_SB_EEES9_SE_SG_Li256ELb1ELb1ELb1ELb0EEENS1_36VarlenDynamicPersistentTileSchedulerILi128ELi96ELi256ELi128ELb1ELb1ELb1ELb1ELb0ELb1EEEEEEEEEvNT_6ParamsE,@"STO_CUDA_ENTRY STV_DEFAULT"
_ZN7cutlass13device_kernelIN5flash11enable_sm90INS1_16FlashAttnFwdSm90INS1_25CollectiveMainloopFwdSm90ILi2EN4cute5tupleIJNS5_1CILi1EEES8_S8_EEENS6_IJNS7_ILi128EEENS7_ILi96EEENS7_ILi192EEEEEELi128ENS_6half_tEfNS_4arch4Sm90ELb0ELb1ELb0ELb1ELb1ELb1ELb0ELb1ELb1ELb1ELb1ELb0EEENS1_21CollectiveEpilogueFwdINS6_IJSA_SA_SB_EEES9_SE_SG_Li256ELb1ELb1ELb1ELb0EEENS1_36VarlenDynamicPersistentTileSchedulerILi128ELi96ELi256ELi128ELb1ELb1ELb1ELb1ELb0ELb1EEEEEEEEEvNT_6ParamsE:
[----:B------:R-:W-:Y:S01]  /*0000*/  LDC R1, c[0x0][0x37c] ;  /* 0x0000df00ff017b82 */ /* 0x000fe20000000800 */
[----:B------:R-:W-:Y:S05]  /*0010*/  EXIT ;  /* 0x000000000000794d */ /* 0x000fea0003800000 */
.L_x_5:
        /* <DEDUP_REMOVED lines=14> */
.L_x_14:


//--------------------- .text._ZN7cutlass13device_kernelIN5flash11enable_sm90INS1_16FlashAttnFwdSm90INS1_25CollectiveMainloopFwdSm90ILi2EN4cute5tupleIJNS5_1CILi1EEES8_S8_EEENS6_IJNS7_ILi128EEENS7_ILi96EEENS7_ILi192EEEEEELi128ENS_6half_tEfNS_4arch4Sm90ELb1ELb0ELb0ELb0ELb1ELb0ELb0ELb1ELb1ELb1ELb1ELb0EEENS1_21CollectiveEpilogueFwdINS6_IJSA_SA_SB_EEES9_SE_SG_Li256ELb0ELb1ELb1ELb0EEENS1_19SingleTileSchedulerILb0ELb1ELb1ELi128EEEEEEEEEvNT_6ParamsE --------------------------
	.section	.text._ZN7cutlass13device_kernelIN5flash11enable_sm90INS1_16FlashAttnFwdSm90INS1_25CollectiveMainloopFwdSm90ILi2EN4cute5tupleIJNS5_1CILi1EEES8_S8_EEENS6_IJNS7_ILi128EEENS7_ILi96EEENS7_ILi192EEEEEELi128ENS_6half_tEfNS_4arch4Sm90ELb1ELb0ELb0ELb0ELb1ELb0ELb0ELb1ELb1ELb1ELb1ELb0EEENS1_21CollectiveEpilogueFwdINS6_IJSA_SA_SB_EEES9_SE_SG_Li256ELb0ELb1ELb1ELb0EEENS1_19SingleTileSchedulerILb0ELb1ELb1ELi128EEEEEEEEEvNT_6ParamsE,"ax",@progbits
	.align	128
.text._ZN7cutlass13device_kernelIN5flash11enable_sm90INS1_16FlashAttnFwdSm90INS1_25CollectiveMainloopFwdSm90ILi2EN4cute5tupleIJNS5_1CILi1EEES8_S8_EEENS6_IJNS7_ILi128EEENS7_ILi96EEENS7_ILi192EEEEEELi128ENS_6half_tEfNS_4arch4Sm90ELb1ELb0ELb0ELb0ELb1ELb0ELb0ELb1ELb1ELb1ELb1ELb0EEENS1_21CollectiveEpilogueFwdINS6_IJSA_SA_SB_EEES9_SE_SG_Li256ELb0ELb1ELb1ELb0EEENS1_19SingleTileSchedulerILb0ELb1ELb1ELi128EEEEEEEEEvNT_6ParamsE:
        .type           _ZN7cutlass13device_kernelIN5flash11enable_sm90INS1_16FlashAttnFwdSm90INS1_25CollectiveMainloopFwdSm90ILi2EN4cute5tupleIJNS5_1CILi1EEES8_S8_EEENS6_IJNS7_ILi128EEENS7_ILi96EEENS7_ILi192EEEEEELi128ENS_6half_tEfNS_4arch4Sm90ELb1ELb0ELb0ELb0ELb1ELb0ELb0ELb1ELb1ELb1ELb1ELb0EEENS1_21CollectiveEpilogueFwdINS6_IJSA_SA_SB_EEES9_SE_SG_Li256ELb0ELb1ELb1ELb0EEENS1_19SingleTileSchedulerILb0ELb1ELb1ELi128EEEEEEEEEvNT_6ParamsE,@function
        .size           _ZN7cutlass13device_kernelIN5flash11enable_sm90INS1_16FlashAttnFwdSm90INS1_25CollectiveMainloopFwdSm90ILi2EN4cute5tupleIJNS5_1CILi1EEES8_S8_EEENS6_IJNS7_ILi128EEENS7_ILi96EEENS7_ILi192EEEEEELi128ENS_6half_tEfNS_4arch4Sm90ELb1ELb0ELb0ELb0ELb1ELb0ELb0ELb1ELb1ELb1ELb1ELb0EEENS1_21CollectiveEpilogueFwdINS6_IJSA_SA_SB_EEES9_SE_SG_Li256ELb0ELb1ELb1ELb0EEENS1_19SingleTileSchedulerILb0ELb1ELb1ELi128EEEEEEEEEvNT_6ParamsE,(.L_x_15 - _ZN7cutlass13device_kernelIN5flash11enable_sm90INS1_16FlashAttnFwdSm90INS1_25CollectiveMainloopFwdSm90ILi2EN4cute5tupleIJNS5_1CILi1EEES8_S8_EEENS6_IJNS7_ILi128EEENS7_ILi96EEENS7_ILi192EEEEEELi128ENS_6half_tEfNS_4arch4Sm90ELb1ELb0ELb0ELb0ELb1ELb0ELb0ELb1ELb1ELb1ELb1ELb0EEENS1_21CollectiveEpilogueFwdINS6_IJSA_SA_SB_EEES9_SE_SG_Li256ELb0ELb1ELb1ELb0EEENS1_19SingleTileSchedulerILb0ELb1ELb1ELi128EEEEEEEEEvNT_6ParamsE)
        .other          _ZN7cutlass13device_kernelIN5flash11enable_sm90INS1_16FlashAttnFwdSm90INS1_25CollectiveMainloopFwdSm90ILi2EN4cute5tupleIJNS5_1CILi1EEES8_S8_EEENS6_IJNS7_ILi128EEENS7_ILi96EEENS7_ILi192EEEEEELi128ENS_6half_tEfNS_4arch4Sm90ELb1ELb0ELb0ELb0ELb1ELb0ELb0ELb1ELb1ELb1ELb1ELb0EEENS1_21CollectiveEpilogueFwdINS6_IJSA_SA_SB_EEES9_SE_SG_Li256ELb0ELb1ELb1ELb0EEENS1_19SingleTileSchedulerILb0ELb1ELb1ELi128EEEEEEEEEvNT_6ParamsE,@"STO_CUDA_ENTRY STV_DEFAULT"
_ZN7cutlass13device_kernelIN5flash11enable_sm90INS1_16FlashAttnFwdSm90INS1_25CollectiveMainloopFwdSm90ILi2EN4cute5tupleIJNS5_1CILi1EEES8_S8_EEENS6_IJNS7_ILi128EEENS7_ILi96EEENS7_ILi192EEEEEELi128ENS_6half_tEfNS_4arch4Sm90ELb1ELb0ELb0ELb0ELb1ELb0ELb0ELb1ELb1ELb1ELb1ELb0EEENS1_21CollectiveEpilogueFwdINS6_IJSA_SA_SB_EEES9_SE_SG_Li256ELb0ELb1ELb1ELb0EEENS1_19SingleTileSchedulerILb0ELb1ELb1ELi128EEEEEEEEEvNT_6ParamsE:
[----:B------:R-:W-:Y:S01]  /*0000*/  LDC R1, c[0x0][0x37c] ;  /* 0x0000df00ff017b82 */ /* 0x000fe20000000800 */
[----:B------:R-:W-:Y:S05]  /*0010*/  EXIT ;  /* 0x000000000000794d */ /* 0x000fea0003800000 */
.L_x_6:
        /* <DEDUP_REMOVED lines=14> */
.L_x_15:


//--------------------- .text._ZN7cutlass13device_kernelIN5flash11enable_sm90INS1_16FlashAttnFwdSm90INS1_25CollectiveMainloopFwdSm90ILi2EN4cute5tupleIJNS5_1CILi1EEES8_S8_EEENS6_IJNS7_ILi128EEENS7_ILi96EEENS7_ILi192EEEEEELi128ENS_6half_tEfNS_4arch4Sm90ELb1ELb0ELb0ELb1ELb1ELb0ELb0ELb1ELb1ELb1ELb1ELb0EEENS1_21CollectiveEpilogueFwdINS6_IJSA_SA_SB_EEES9_SE_SG_Li256ELb1ELb1ELb1ELb0EEENS1_36VarlenDynamicPersistentTileSchedulerILi128ELi96ELi256ELi128ELb1ELb1ELb1ELb1ELb1ELb1EEEEEEEEEvNT_6ParamsE --------------------------
	.section	.text._ZN7cutlass13device_kernelIN5flash11enable_sm90INS1_16FlashAttnFwdSm90INS1_25CollectiveMainloopFwdSm90ILi2EN4cute5tupleIJNS5_1CILi1EEES8_S8_EEENS6_IJNS7_ILi128EEENS7_ILi96EEENS7_ILi192EEEEEELi128ENS_6half_tEfNS_4arch4Sm90ELb1ELb0ELb0ELb1ELb1ELb0ELb0ELb1ELb1ELb1ELb1ELb0EEENS1_21CollectiveEpilogueFwdINS6_IJSA_SA_SB_EEES9_SE_SG_Li256ELb1ELb1ELb1ELb0EEENS1_36VarlenDynamicPersistentTileSchedulerILi128ELi96ELi256ELi128ELb1ELb1ELb1ELb1ELb1ELb1EEEEEEEEEvNT_6ParamsE,"ax",@progbits
	.align	128
.text._ZN7cutlass13device_kernelIN5flash11enable_sm90INS1_16FlashAttnFwdSm90INS1_25CollectiveMainloopFwdSm90ILi2EN4cute5tupleIJNS5_1CILi1EEES8_S8_EEENS6_IJNS7_ILi128EEENS7_ILi96EEENS7_ILi192EEEEEELi128ENS_6half_tEfNS_4arch4Sm90ELb1ELb0ELb0ELb1ELb1ELb0ELb0ELb1ELb1ELb1ELb1ELb0EEENS1_21CollectiveEpilogueFwdINS6_IJSA_SA_SB_EEES9_SE_SG_Li256ELb1ELb1ELb1ELb0EEENS1_36VarlenDynamicPersistentTileSchedulerILi128ELi96ELi256ELi128ELb1ELb1ELb1ELb1ELb1ELb1EEEEEEEEEvNT_6ParamsE:
        .type           _ZN7cutlass13device_kernelIN5flash11enable_sm90INS1_16FlashAttnFwdSm90INS1_25CollectiveMainloopFwdSm90ILi2EN4cute5tupleIJNS5_1CILi1EEES8_S8_EEENS6_IJNS7_ILi128EEENS7_ILi96EEENS7_ILi192EEEEEELi128ENS_6half_tEfNS_4arch4Sm90ELb1ELb0ELb0ELb1ELb1ELb0ELb0ELb1ELb1ELb1ELb1ELb0EEENS1_21CollectiveEpilogueFwdINS6_IJSA_SA_SB_EEES9_SE_SG_Li256ELb1ELb1ELb1ELb0EEENS1_36VarlenDynamicPersistentTileSchedulerILi128ELi96ELi256ELi128ELb1ELb1ELb1ELb1ELb1ELb1EEEEEEEEEvNT_6ParamsE,@function
        .size           _ZN7cutlass13device_kernelIN5flash11enable_sm90INS1_16FlashAttnFwdSm90INS1_25CollectiveMainloopFwdSm90ILi2EN4cute5tupleIJNS5_1CILi1EEES8_S8_EEENS6_IJNS7_ILi128EEENS7_ILi96EEENS7_ILi192EEEEEELi128ENS_6half_tEfNS_4arch4Sm90ELb1ELb0ELb0ELb1ELb1ELb0ELb0ELb1ELb1ELb1ELb1ELb0EEENS1_21CollectiveEpilogueFwdINS6_IJSA_SA_SB_EEES9_SE_SG_Li256ELb1ELb1ELb1ELb0EEENS1_36VarlenDynamicPersistentTileSchedulerILi128ELi96ELi256ELi128ELb1ELb1ELb1ELb1ELb1ELb1EEEEEEEEEvNT_6ParamsE,(.L_x_16 - _ZN7cutlass13device_kernelIN5flash11enable_sm90INS1_16FlashAttnFwdSm90INS1_25CollectiveMainloopFwdSm90ILi2EN4cute5tupleIJNS5_1CILi1EEES8_S8_EEENS6_IJNS7_ILi128EEENS7_ILi96EEENS7_ILi192EEEEEELi128ENS_6half_tEfNS_4arch4Sm90ELb1ELb0ELb0ELb1ELb1ELb0ELb0ELb1ELb1ELb1ELb1ELb0EEENS1_21CollectiveEpilogueFwdINS6_IJSA_SA_SB_EEES9_SE_SG_Li256ELb1ELb1ELb1ELb0EEENS1_36VarlenDynamicPersistentTileSchedulerILi128ELi96ELi256ELi128ELb1ELb1ELb1ELb1ELb1ELb1EEEEEEEEEvNT_6ParamsE)
        .other          _ZN7cutlass13device_kernelIN5flash11enable_sm90INS1_16FlashAttnFwdSm90INS1_25CollectiveMainloopFwdSm90ILi2EN4cute5tupleIJNS5_1CILi1EEES8_S8_EEENS6_IJNS7_ILi128EEENS7_ILi96EEENS7_ILi192EEEEEELi128ENS_6half_tEfNS_4arch4Sm90ELb1ELb0ELb0ELb1ELb1ELb0ELb0ELb1ELb1ELb1ELb1ELb0EEENS1_21CollectiveEpilogueFwdINS6_IJSA_SA_SB_EEES9_SE_SG_Li256ELb1ELb1ELb1ELb0EEENS1_36VarlenDynamicPersistentTileSchedulerILi128ELi96ELi256ELi128ELb1ELb1ELb1ELb1ELb1ELb1EEEEEEEEEvNT_6ParamsE,@"STO_CUDA_ENTRY STV_DEFAULT"
_ZN7cutlass13device_kernelIN5flash11enable_sm90INS1_16FlashAttnFwdSm90INS1_25CollectiveMainloopFwdSm90ILi2EN4cute5tupleIJNS5_1CILi1EEES8_S8_EEENS6_IJNS7_ILi128EEENS7_ILi96EEENS7_ILi192EEEEEELi128ENS_6half_tEfNS_4arch4Sm90ELb1ELb0ELb0ELb1ELb1ELb0ELb0ELb1ELb1ELb1ELb1ELb0EEENS1_21CollectiveEpilogueFwdINS6_IJSA_SA_SB_EEES9_SE_SG_Li256ELb1ELb1ELb1ELb0EEENS1_36VarlenDynamicPersistentTileSchedulerILi128ELi96ELi256ELi128ELb1ELb1ELb1ELb1ELb1ELb1EEEEEEEEEvNT_6ParamsE:
[----:B------:R-:W-:Y:S01]  /*0000*/  LDC R1, c[0x0][0x37c] ;  /* 0x0000df00ff017b82 */ /* 0x000fe20000000800 */
[----:B------:R-:W-:Y:S05]  /*0010*/  EXIT ;  /* 0x000000000000794d */ /* 0x000fea0003800000 */
.L_x_7:
        /* <DEDUP_REMOVED lines=14> */
.L_x_16:


//--------------------- .text._ZN7cutlass13device_kernelIN5flash11enable_sm90INS1_16FlashAttnFwdSm90INS1_25CollectiveMainloopFwdSm90ILi2EN4cute5tupleIJNS5_1CILi1EEES8_S8_EEENS6_IJNS7_ILi128EEENS7_ILi96EEENS7_ILi192EEEEEELi128ENS_6half_tEfNS_4arch4Sm90ELb1ELb0ELb0ELb1ELb1ELb1ELb0ELb1ELb1ELb1ELb1ELb0EEENS1_21CollectiveEpilogueFwdINS6_IJSA_SA_SB_EEES9_SE_SG_Li256ELb1ELb1ELb1ELb0EEENS1_36VarlenDynamicPersistentTileSchedulerILi128ELi96ELi256ELi128ELb1ELb1ELb1ELb1ELb1ELb1EEEEEEEEEvNT_6ParamsE --------------------------
	.section	.text._ZN7cutlass13device_kernelIN5flash11enable_sm90INS1_16FlashAttnFwdSm90INS1_25CollectiveMainloopFwdSm90ILi2EN4cute5tupleIJNS5_1CILi1EEES8_S8_EEENS6_IJNS7_ILi128EEENS7_ILi96EEENS7_ILi192EEEEEELi128ENS_6half_tEfNS_4arch4Sm90ELb1ELb0ELb0ELb1ELb1ELb1ELb0ELb1ELb1ELb1ELb1ELb0EEENS1_21CollectiveEpilogueFwdINS6_IJSA_SA_SB_EEES9_SE_SG_Li256ELb1ELb1ELb1ELb0EEENS1_36VarlenDynamicPersistentTileSchedulerILi128ELi96ELi256ELi128ELb1ELb1ELb1ELb1ELb1ELb1EEEEEEEEEvNT_6ParamsE,"ax",@progbits
	.align	128
.text._ZN7cutlass13device_kernelIN5flash11enable_sm90INS1_16FlashAttnFwdSm90INS1_25CollectiveMainloopFwdSm90ILi2EN4cute5tupleIJNS5_1CILi1EEES8_S8_EEENS6_IJNS7_ILi128EEENS7_ILi96EEENS7_ILi192EEEEEELi128ENS_6half_tEfNS_4arch4Sm90ELb1ELb0ELb0ELb1ELb1ELb1ELb0ELb1ELb1ELb1ELb1ELb0EEENS1_21CollectiveEpilogueFwdINS6_IJSA_SA_SB_EEES9_SE_SG_Li256ELb1ELb1ELb1ELb0EEENS1_36VarlenDynamicPersistentTileSchedulerILi128ELi96ELi256ELi128ELb1ELb1ELb1ELb1ELb1ELb1EEEEEEEEEvNT_6ParamsE:
        .type           _ZN7cutlass13device_kernelIN5flash11enable_sm90INS1_16FlashAttnFwdSm90INS1_25CollectiveMainloopFwdSm90ILi2EN4cute5tupleIJNS5_1CILi1EEES8_S8_EEENS6_IJNS7_ILi128EEENS7_ILi96EEENS7_ILi192EEEEEELi128ENS_6half_tEfNS_4arch4Sm90ELb1ELb0ELb0ELb1ELb1ELb1ELb0ELb1ELb1ELb1ELb1ELb0EEENS1_21CollectiveEpilogueFwdINS6_IJSA_SA_SB_EEES9_SE_SG_Li256ELb1ELb1ELb1ELb0EEENS1_36VarlenDynamicPersistentTileSchedulerILi128ELi96ELi256ELi128ELb1ELb1ELb1ELb1ELb1ELb1EEEEEEEEEvNT_6ParamsE,@function
        .size           _ZN7cutlass13device_kernelIN5flash11enable_sm90INS1_16FlashAttnFwdSm90INS1_25CollectiveMainloopFwdSm90ILi2EN4cute5tupleIJNS5_1CILi1EEES8_S8_EEENS6_IJNS7_ILi128EEENS7_ILi96EEENS7_ILi192EEEEEELi128ENS_6half_tEfNS_4arch4Sm90ELb1ELb0ELb0ELb1ELb1ELb1ELb0ELb1ELb1ELb1ELb1ELb0EEENS1_21CollectiveEpilogueFwdINS6_IJSA_SA_SB_EEES9_SE_SG_Li256ELb1ELb1ELb1ELb0EEENS1_36VarlenDynamicPersistentTileSchedulerILi128ELi96ELi256ELi128ELb1ELb1ELb1ELb1ELb1ELb1EEEEEEEEEvNT_6ParamsE,(.L_x_17 - _ZN7cutlass13device_kernelIN5flash11enable_sm90INS1_16FlashAttnFwdSm90INS1_25CollectiveMainloopFwdSm90ILi2EN4cute5tupleIJNS5_1CILi1EEES8_S8_EEENS6_IJNS7_ILi128EEENS7_ILi96EEENS7_ILi192EEEEEELi128ENS_6half_tEfNS_4arch4Sm90ELb1ELb0ELb0ELb1ELb1ELb1ELb0ELb1ELb1ELb1ELb1ELb0EEENS1_21CollectiveEpilogueFwdINS6_IJSA_SA_SB_EEES9_SE_SG_Li256ELb1ELb1ELb1ELb0EEENS1_36VarlenDynamicPersistentTileSchedulerILi128ELi96ELi256ELi128ELb1ELb1ELb1ELb1ELb1ELb1EEEEEEEEEvNT_6ParamsE)
        .other          _ZN7cutlass13device_kernelIN5flash11enable_sm90INS1_16FlashAttnFwdSm90INS1_25CollectiveMainloopFwdSm90ILi2EN4cute5tupleIJNS5_1CILi1EEES8_S8_EEENS6_IJNS7_ILi128EEENS7_ILi96EEENS7_ILi192EEEEEELi128ENS_6half_tEfNS_4arch4Sm90ELb1ELb0ELb0ELb1ELb1ELb1ELb0ELb1ELb1ELb1ELb1ELb0EEENS1_21CollectiveEpilogueFwdINS6_IJSA_SA_SB_EEES9_SE_SG_Li256ELb1ELb1ELb1ELb0EEENS1_36VarlenDynamicPersistentTileSchedulerILi128ELi96ELi256ELi128ELb1ELb1ELb1ELb1ELb1ELb1EEEEEEEEEvNT_6ParamsE,@"STO_CUDA_ENTRY STV_DEFAULT"
_ZN7cutlass13device_kernelIN5flash11enable_sm90INS1_16FlashAttnFwdSm90INS1_25CollectiveMainloopFwdSm90ILi2EN4cute5tupleIJNS5_1CILi1EEES8_S8_EEENS6_IJNS7_ILi128EEENS7_ILi96EEENS7_ILi192EEEEEELi128ENS_6half_tEfNS_4arch4Sm90ELb1ELb0ELb0ELb1ELb1ELb1ELb0ELb1ELb1ELb1ELb1ELb0EEENS1_21CollectiveEpilogueFwdINS6_IJSA_SA_SB_EEES9_SE_SG_Li256ELb1ELb1ELb1ELb0EEENS1_36VarlenDynamicPersistentTileSchedulerILi128ELi96ELi256ELi128ELb1ELb1ELb1ELb1ELb1ELb1EEEEEEEEEvNT_6ParamsE:
[----:B------:R-:W-:Y:S01]  /*0000*/  LDC R1, c[0x0][0x37c] ;  /* 0x0000df00ff017b82 */ /* 0x000fe20000000800 */
[----:B------:R-:W-:Y:S05]  /*0010*/  EXIT ;  /* 0x000000000000794d */ /* 0x000fea0003800000 */
.L_x_8:
        /* <DEDUP_REMOVED lines=14> */
.L_x_17:


//--------------------- .nv.shared.reserved.0     --------------------------
	.section	.nv.shared.reserved.0,"aw",@nobits
	.weak		__nv_reservedSMEM_offset_0_alias
	.size		__nv_reservedSMEM_offset_0_alias, 0, 64
	.other		__nv_reservedSMEM_offset_0_alias,@"STO_CUDA_RESERVED_SHARED STV_DEFAULT"
__nv_reservedSMEM_offset_0_alias:
	.zero		0
	.zero		64


//--------------------- .nv.global                --------------------------
	.section	.nv.global,"aw",@nobits
.nv.global:
	.type		_ZN82_INTERNAL_fce35b4c_46_flash_fwd_hdim192_128_fp16_paged_split_sm90_cu_f3e6f9ee_31024cute1_E,@object
	.size		_ZN82_INTERNAL_fce35b4c_46_flash_fwd_hdim192_128_fp16_paged_split_sm90_cu_f3e6f9ee_31024cute1_E,(_ZN82_INTERNAL_fce35b4c_46_flash_fwd_hdim192_128_fp16_paged_split_sm90_cu_f3e6f9ee_31024cuda3std3__45__cpo6cbeginE - _ZN82_INTERNAL_fce35b4c_46_flash_fwd_hdim192_128_fp16_paged_split_sm90_cu_f3e6f9ee_31024cute1_E)
_ZN82_INTERNAL_fce35b4c_46_flash_fwd_hdim192_128_fp16_paged_split_sm90_cu_f3e6f9ee_31024cute1_E:
	.zero		1
	.type		_ZN82_INTERNAL_fce35b4c_46_flash_fwd_hdim192_128_fp16_paged_split_sm90_cu_f3e6f9ee_31024cuda3std3__45__cpo6cbeginE,@object
	.size		_ZN82_INTERNAL_fce35b4c_46_flash_fwd_hdim192_128_fp16_paged_split_sm90_cu_f3e6f9ee_31024cuda3std3__45__cpo6cbeginE,(_ZN82_INTERNAL_fce35b4c_46_flash_fwd_hdim192_128_fp16_paged_split_sm90_cu_f3e6f9ee_31024cuda3std3__48in_placeE - _ZN82_INTERNAL_fce35b4c_46_flash_fwd_hdim192_128_fp16_paged_split_sm90_cu_f3e6f9ee_31024cuda3std3__45__cpo6cbeginE)
_ZN82_INTERNAL_fce35b4c_46_flash_fwd_hdim192_128_fp16_paged_split_sm90_cu_f3e6f9ee_31024cuda3std3__45__cpo6cbeginE:
	.zero		1
	.type		_ZN82_INTERNAL_fce35b4c_46_flash_fwd_hdim192_128_fp16_paged_split_sm90_cu_f3e6f9ee_31024cuda3std3__48in_placeE,@object
	.size		_ZN82_INTERNAL_fce35b4c_46_flash_fwd_hdim192_128_fp16_paged_split_sm90_cu_f3e6f9ee_31024cuda3std3__48in_placeE,(_ZN82_INTERNAL_fce35b4c_46_flash_fwd_hdim192_128_fp16_paged_split_sm90_cu_f3e6f9ee_31024cuda3std6ranges3__45__cpo9iter_moveE - _ZN82_INTERNAL_fce35b4c_46_flash_fwd_hdim192_128_fp16_paged_split_sm90_cu_f3e6f9ee_31024cuda3std3__48in_placeE)
_ZN82_INTERNAL_fce35b4c_46_flash_fwd_hdim192_128_fp16_paged_split_sm90_cu_f3e6f9ee_31024cuda3std3__48in_placeE:
	.zero		1
	.type		_ZN82_INTERNAL_fce35b4c_46_flash_fwd_hdim192_128_fp16_paged_split_sm90_cu_f3e6f9ee_31024cuda3std6ranges3__45__cpo9iter_moveE,@object
	.size		_ZN82_INTERNAL_fce35b4c_46_flash_fwd_hdim192_128_fp16_paged_split_sm90_cu_f3e6f9ee_31024cuda3std6ranges3__45__cpo9iter_moveE,(_ZN82_INTERNAL_fce35b4c_46_flash_fwd_hdim192_128_fp16_paged_split_sm90_cu_f3e6f9ee_31024cuda3std3__45__cpo5beginE - _ZN82_INTERNAL_fce35b4c_46_flash_fwd_hdim192_128_fp16_paged_split_sm90_cu_f3e6f9ee_31024cuda3std6ranges3__45__cpo9iter_moveE)
_ZN82_INTERNAL_fce35b4c_46_flash_fwd_hdim192_128_fp16_paged_split_sm90_cu_f3e6f9ee_31024cuda3std6ranges3__45__cpo9iter_moveE:
	.zero		1
	.type		_ZN82_INTERNAL_fce35b4c_46_flash_fwd_hdim192_128_fp16_paged_split_sm90_cu_f3e6f9ee_31024cuda3std3__45__cpo5beginE,@object
	.size		_ZN82_INTERNAL_fce35b4c_46_flash_fwd_hdim192_128_fp16_paged_split_sm90_cu_f3e6f9ee_31024cuda3std3__45__cpo5beginE,(_ZN82_INTERNAL_fce35b4c_46_flash_fwd_hdim192_128_fp16_paged_split_sm90_cu_f3e6f9ee_31024cuda3std3__484_GLOBAL__N__fce35b4c_46_flash_fwd_hdim192_128_fp16_paged_split_sm90_cu_f3e6f9ee_31026ignoreE - _ZN82_INTERNAL_fce35b4c_46_flash_fwd_hdim192_128_fp16_paged_split_sm90_cu_f3e6f9ee_31024cuda3std3__45__cpo5beginE)
_ZN82_INTERNAL_fce35b4c_46_flash_fwd_hdim192_128_fp16_paged_split_sm90_cu_f3e6f9ee_31024cuda3std3__45__cpo5beginE:
	.zero		1
	.type		_ZN82_INTERNAL_fce35b4c_46_flash_fwd_hdim192_128_fp16_paged_split_sm90_cu_f3e6f9ee_31024cuda3std3__484_GLOBAL__N__fce35b4c_46_flash_fwd_hdim192_128_fp16_paged_split_sm90_cu_f3e6f9ee_31026ignoreE,@object
	.size		_ZN82_INTERNAL_fce35b4c_46_flash_fwd_hdim192_128_fp16_paged_split_sm90_cu_f3e6f9ee_31024cuda3std3__484_GLOBAL__N__fce35b4c_46_flash_fwd_hdim192_128_fp16_paged_split_sm90_cu_f3e6f9ee_31026ignoreE,(_ZN82_INTERNAL_fce35b4c_46_flash_fwd_hdim192_128_fp16_paged_split_sm90_cu_f3e6f9ee_31024cute7productE - _ZN82_INTERNAL_fce35b4c_46_flash_fwd_hdim192_128_fp16_paged_split_sm90_cu_f3e6f9ee_31024cuda3std3__484_GLOBAL__N__fce35b4c_46_flash_fwd_hdim192_128_fp16_paged_split_sm90_cu_f3e6f9ee_31026ignoreE)
_ZN82_INTERNAL_fce35b4c_46_flash_fwd_hdim192_128_fp16_paged_split_sm90_cu_f3e6f9ee_31024cuda3std3__484_GLOBAL__N__fce35b4c_46_flash_fwd_hdim192_128_fp16_paged_split_sm90_cu_f3e6f9ee_31026ignoreE:
	.zero		1
	.type		_ZN82_INTERNAL_fce35b4c_46_flash_fwd_hdim192_128_fp16_paged_split_sm90_cu_f3e6f9ee_31024cute7productE,@object
	.size		_ZN82_INTERNAL_fce35b4c_46_flash_fwd_hdim192_128_fp16_paged_split_sm90_cu_f3e6f9ee_31024cute7productE,(_ZN82_INTERNAL_fce35b4c_46_flash_fwd_hdim192_128_fp16_paged_split_sm90_cu_f3e6f9ee_31024cuda3std3__45__cpo3endE - _ZN82_INTERNAL_fce35b4c_46_flash_fwd_hdim192_128_fp16_paged_split_sm90_cu_f3e6f9ee_31024cute7productE)
_ZN82_INTERNAL_fce35b4c_46_flash_fwd_hdim192_128_fp16_paged_split_sm90_cu_f3e6f9ee_31024cute7productE:
	.zero		1
	.type		_ZN82_INTERNAL_fce35b4c_46_flash_fwd_hdim192_128_fp16_paged_split_sm90_cu_f3e6f9ee_31024cuda3std3__45__cpo3endE,@object
	.size		_ZN82_INTERNAL_fce35b4c_46_flash_fwd_hdim192_128_fp16_paged_split_sm90_cu_f3e6f9ee_31024cuda3std3__45__cpo3endE,(_ZN82_INTERNAL_fce35b4c_46_flash_fwd_hdim192_128_fp16_paged_split_sm90_cu_f3e6f9ee_31024cuda3std3__419piecewise_constructE - _ZN82_INTERNAL_fce35b4c_46_flash_fwd_hdim192_128_fp16_paged_split_sm90_cu_f3e6f9ee_31024cuda3std3__45__cpo3endE)
_ZN82_INTERNAL_fce35b4c_46_flash_fwd_hdim192_128_fp16_paged_split_sm90_cu_f3e6f9ee_31024cuda3std3__45__cpo3endE:
	.zero		1
	.type		_ZN82_INTERNAL_fce35b4c_46_flash_fwd_hdim192_128_fp16_paged_split_sm90_cu_f3e6f9ee_31024cuda3std3__419piecewise_constructE,@object
	.size		_ZN82_INTERNAL_fce35b4c_46_flash_fwd_hdim192_128_fp16_paged_split_sm90_cu_f3e6f9ee_31024cuda3std3__419piecewise_constructE,(_ZN82_INTERNAL_fce35b4c_46_flash_fwd_hdim192_128_fp16_paged_split_sm90_cu_f3e6f9ee_31024cuda3std3__45__cpo4cendE - _ZN82_INTERNAL_fce35b4c_46_flash_fwd_hdim192_128_fp16_paged_split_sm90_cu_f3e6f9ee_31024cuda3std3__419piecewise_constructE)
_ZN82_INTERNAL_fce35b4c_46_flash_fwd_hdim192_128_fp16_paged_split_sm90_cu_f3e6f9ee_31024cuda3std3__419piecewise_constructE:
	.zero		1
	.type		_ZN82_INTERNAL_fce35b4c_46_flash_fwd_hdim192_128_fp16_paged_split_sm90_cu_f3e6f9ee_31024cuda3std3__45__cpo4cendE,@object
	.size		_ZN82_INTERNAL_fce35b4c_46_flash_fwd_hdim192_128_fp16_paged_split_sm90_cu_f3e6f9ee_31024cuda3std3__45__cpo4cendE,(_ZN82_INTERNAL_fce35b4c_46_flash_fwd_hdim192_128_fp16_paged_split_sm90_cu_f3e6f9ee_31024cuda3std6ranges3__45__cpo4swapE - _ZN82_INTERNAL_fce35b4c_46_flash_fwd_hdim192_128_fp16_paged_split_sm90_cu_f3e6f9ee_31024cuda3std3__45__cpo4cendE)
_ZN82_INTERNAL_fce35b4c_46_flash_fwd_hdim192_128_fp16_paged_split_sm90_cu_f3e6f9ee_31024cuda3std3__45__cpo4cendE:
	.zero		1
	.type		_ZN82_INTERNAL_fce35b4c_46_flash_fwd_hdim192_128_fp16_paged_split_sm90_cu_f3e6f9ee_31024cuda3std6ranges3__45__cpo4swapE,@object
	.size		_ZN82_INTERNAL_fce35b4c_46_flash_fwd_hdim192_128_fp16_paged_split_sm90_cu_f3e6f9ee_31024cuda3std6ranges3__45__cpo4swapE,(.L_7 - _ZN82_INTERNAL_fce35b4c_46_flash_fwd_hdim192_128_fp16_paged_split_sm90_cu_f3e6f9ee_31024cuda3std6ranges3__45__cpo4swapE)
_ZN82_INTERNAL_fce35b4c_46_flash_fwd_hdim192_128_fp16_paged_split_sm90_cu_f3e6f9ee_31024cuda3std6ranges3__45__cpo4swapE:
	.zero		1
.L_7:


//--------------------- .nv.constant0._ZN7cutlass13device_kernelIN5flash11enable_sm90INS1_16FlashAttnFwdSm90INS1_25CollectiveMainloopFwdSm90ILi2EN4cute5tupleIJNS5_1CILi1EEES8_S8_EEENS6_IJNS7_ILi128EEENS7_ILi96EEENS7_ILi192EEEEEELi128ENS_6half_tEfNS_4arch4Sm90ELb0ELb0ELb0ELb0ELb1ELb0ELb0ELb1ELb1ELb1ELb1ELb0EEENS1_21CollectiveEpilogueFwdINS6_IJSA_SA_SB_EEES9_SE_SG_Li256ELb0ELb1ELb1ELb0EEENS1_19SingleTileSchedulerILb0ELb1ELb1ELi128EEEEEEEEEvNT_6ParamsE --------------------------
	.section	.nv.constant0._ZN7cutlass13device_kernelIN5flash11enable_sm90INS1_16FlashAttnFwdSm90INS1_25CollectiveMainloopFwdSm90ILi2EN4cute5tupleIJNS5_1CILi1EEES8_S8_EEENS6_IJNS7_ILi128EEENS7_ILi96EEENS7_ILi192EEEEEELi128ENS_6half_tEfNS_4arch4Sm90ELb0ELb0ELb0ELb0ELb1ELb0ELb0ELb1ELb1ELb1ELb1ELb0EEENS1_21CollectiveEpilogueFwdINS6_IJSA_SA_SB_EEES9_SE_SG_Li256ELb0ELb1ELb1ELb0EEENS1_19SingleTileSchedulerILb0ELb1ELb1ELi128EEEEEEEEEvNT_6ParamsE,"a",@progbits
	.sectionflags	@""
	.align	4
.nv.constant0._ZN7cutlass13device_kernelIN5flash11enable_sm90INS1_16FlashAttnFwdSm90INS1_25CollectiveMainloopFwdSm90ILi2EN4cute5tupleIJNS5_1CILi1EEES8_S8_EEENS6_IJNS7_ILi128EEENS7_ILi96EEENS7_ILi192EEEEEELi128ENS_6half_tEfNS_4arch4Sm90ELb0ELb0ELb0ELb0ELb1ELb0ELb0ELb1ELb1ELb1ELb1ELb0EEENS1_21CollectiveEpilogueFwdINS6_IJSA_SA_SB_EEES9_SE_SG_Li256ELb0ELb1ELb1ELb0EEENS1_19SingleTileSchedulerILb0ELb1ELb1ELi128EEEEEEEEEvNT_6ParamsE:
	.zero		3456


//--------------------- .nv.constant0._ZN7cutlass13device_kernelIN5flash11enable_sm90INS1_16FlashAttnFwdSm90INS1_25CollectiveMainloopFwdSm90ILi2EN4cute5tupleIJNS5_1CILi1EEES8_S8_EEENS6_IJNS7_ILi128EEENS7_ILi96EEENS7_ILi192EEEEEELi128ENS_6half_tEfNS_4arch4Sm90ELb0ELb0ELb0ELb1ELb1ELb0ELb0ELb1ELb1ELb1ELb1ELb0EEENS1_21CollectiveEpilogueFwdINS6_IJSA_SA_SB_EEES9_SE_SG_Li256ELb1ELb1ELb1ELb0EEENS1_36VarlenDynamicPersistentTileSchedulerILi128ELi96ELi256ELi128ELb1ELb1ELb1ELb0ELb1ELb1EEEEEEEEEvNT_6ParamsE --------------------------
	.section	.nv.constant0._ZN7cutlass13device_kernelIN5flash11enable_sm90INS1_16FlashAttnFwdSm90INS1_25CollectiveMainloopFwdSm90ILi2EN4cute5tupleIJNS5_1CILi1EEES8_S8_EEENS6_IJNS7_ILi128EEENS7_ILi96EEENS7_ILi192EEEEEELi128ENS_6half_tEfNS_4arch4Sm90ELb0ELb0ELb0ELb1ELb1ELb0ELb0ELb1ELb1ELb1ELb1ELb0EEENS1_21CollectiveEpilogueFwdINS6_IJSA_SA_SB_EEES9_SE_SG_Li256ELb1ELb1ELb1ELb0EEENS1_36VarlenDynamicPersistentTileSchedulerILi128ELi96ELi256ELi128ELb1ELb1ELb1ELb0ELb1ELb1EEEEEEEEEvNT_6ParamsE,"a",@progbits
	.sectionflags	@""
	.align	4
.nv.constant0._ZN7cutlass13device_kernelIN5flash11enable_sm90INS1_16FlashAttnFwdSm90INS1_25CollectiveMainloopFwdSm90ILi2EN4cute5tupleIJNS5_1CILi1EEES8_S8_EEENS6_IJNS7_ILi128EEENS7_ILi96EEENS7_ILi192EEEEEELi128ENS_6half_tEfNS_4arch4Sm90ELb0ELb0ELb0ELb1ELb1ELb0ELb0ELb1ELb1ELb1ELb1ELb0EEENS1_21CollectiveEpilogueFwdINS6_IJSA_SA_SB_EEES9_SE_SG_Li256ELb1ELb1ELb1ELb0EEENS1_36VarlenDynamicPersistentTileSchedulerILi128ELi96ELi256ELi128ELb1ELb1ELb1ELb0ELb1ELb1EEEEEEEEEvNT_6ParamsE:
	.zero		3584


//--------------------- .nv.constant0._ZN7cutlass13device_kernelIN5flash11enable_sm90INS1_16FlashAttnFwdSm90INS1_25CollectiveMainloopFwdSm90ILi2EN4cute5tupleIJNS5_1CILi1EEES8_S8_EEENS6_IJNS7_ILi128EEENS7_ILi96EEENS7_ILi192EEEEEELi128ENS_6half_tEfNS_4arch4Sm90ELb0ELb0ELb0ELb1ELb1ELb1ELb0ELb1ELb1ELb1ELb1ELb0EEENS1_21CollectiveEpilogueFwdINS6_IJSA_SA_SB_EEES9_SE_SG_Li256ELb1ELb1ELb1ELb0EEENS1_36VarlenDynamicPersistentTileSchedulerILi128ELi96ELi256ELi128ELb1ELb1ELb1ELb0ELb1ELb1EEEEEEEEEvNT_6ParamsE --------------------------
	.section	.nv.constant0._ZN7cutlass13device_kernelIN5flash11enable_sm90INS1_16FlashAttnFwdSm90INS1_25CollectiveMainloopFwdSm90ILi2EN4cute5tupleIJNS5_1CILi1EEES8_S8_EEENS6_IJNS7_ILi128EEENS7_ILi96EEENS7_ILi192EEEEEELi128ENS_6half_tEfNS_4arch4Sm90ELb0ELb0ELb0ELb1ELb1ELb1ELb0ELb1ELb1ELb1ELb1ELb0EEENS1_21CollectiveEpilogueFwdINS6_IJSA_SA_SB_EEES9_SE_SG_Li256ELb1ELb1ELb1ELb0EEENS1_36VarlenDynamicPersistentTileSchedulerILi128ELi96ELi256ELi128ELb1ELb1ELb1ELb0ELb1ELb1EEEEEEEEEvNT_6ParamsE,"a",@progbits
	.sectionflags	@""
	.align	4
.nv.constant0._ZN7cutlass13device_kernelIN5flash11enable_sm90INS1_16FlashAttnFwdSm90INS1_25CollectiveMainloopFwdSm90ILi2EN4cute5tupleIJNS5_1CILi1EEES8_S8_EEENS6_IJNS7_ILi128EEENS7_ILi96EEENS7_ILi192EEEEEELi128ENS_6half_tEfNS_4arch4Sm90ELb0ELb0ELb0ELb1ELb1ELb1ELb0ELb1ELb1ELb1ELb1ELb0EEENS1_21CollectiveEpilogueFwdINS6_IJSA_SA_SB_EEES9_SE_SG_Li256ELb1ELb1ELb1ELb0EEENS1_36VarlenDynamicPersistentTileSchedulerILi128ELi96ELi256ELi128ELb1ELb1ELb1ELb0ELb1ELb1EEEEEEEEEvNT_6ParamsE:
	.zero		3584


//--------------------- .nv.constant0._ZN7cutlass13device_kernelIN5flash11enable_sm90INS1_16FlashAttnFwdSm90INS1_25CollectiveMainloopFwdSm90ILi2EN4cute5tupleIJNS5_1CILi1EEES8_S8_EEENS6_IJNS7_ILi128EEENS7_ILi96EEENS7_ILi192EEEEEELi128ENS_6half_tEfNS_4arch4Sm90ELb0ELb1ELb0ELb0ELb1ELb0ELb0ELb1ELb1ELb1ELb1ELb0EEENS1_21CollectiveEpilogueFwdINS6_IJSA_SA_SB_EEES9_SE_SG_Li256ELb0ELb1ELb1ELb0EEENS1_19SingleTileSchedulerILb0ELb1ELb1ELi128EEEEEEEEEvNT_6ParamsE --------------------------
	.section	.nv.constant0._ZN7cutlass13device_kernelIN5flash11enable_sm90INS1_16FlashAttnFwdSm90INS1_25CollectiveMainloopFwdSm90ILi2EN4cute5tupleIJNS5_1CILi1EEES8_S8_EEENS6_IJNS7_ILi128EEENS7_ILi96EEENS7_ILi192EEEEEELi128ENS_6half_tEfNS_4arch4Sm90ELb0ELb1ELb0ELb0ELb1ELb0ELb0ELb1ELb1ELb1ELb1ELb0EEENS1_21CollectiveEpilogueFwdINS6_IJSA_SA_SB_EEES9_SE_SG_Li256ELb0ELb1ELb1ELb0EEENS1_19SingleTileSchedulerILb0ELb1ELb1ELi128EEEEEEEEEvNT_6ParamsE,"a",@progbits
	.sectionflags	@""
	.align	4
.nv.constant0._ZN7cutlass13device_kernelIN5flash11enable_sm90INS1_16FlashAttnFwdSm90INS1_25CollectiveMainloopFwdSm90ILi2EN4cute5tupleIJNS5_1CILi1EEES8_S8_EEENS6_IJNS7_ILi128EEENS7_ILi96EEENS7_ILi192EEEEEELi128ENS_6half_tEfNS_4arch4Sm90ELb0ELb1ELb0ELb0ELb1ELb0ELb0ELb1ELb1ELb1ELb1ELb0EEENS1_21CollectiveEpilogueFwdINS6_IJSA_SA_SB_EEES9_SE_SG_Li256ELb0ELb1ELb1ELb0EEENS1_19SingleTileSchedulerILb0ELb1ELb1ELi128EEEEEEEEEvNT_6ParamsE:
	.zero		3456


//--------------------- .nv.constant0._ZN7cutlass13device_kernelIN5flash11enable_sm90INS1_16FlashAttnFwdSm90INS1_25CollectiveMainloopFwdSm90ILi2EN4cute5tupleIJNS5_1CILi1EEES8_S8_EEENS6_IJNS7_ILi128EEENS7_ILi96EEENS7_ILi192EEEEEELi128ENS_6half_tEfNS_4arch4Sm90ELb0ELb1ELb0ELb1ELb1ELb0ELb0ELb1ELb1ELb1ELb1ELb0EEENS1_21CollectiveEpilogueFwdINS6_IJSA_SA_SB_EEES9_SE_SG_Li256ELb1ELb1ELb1ELb0EEENS1_36VarlenDynamicPersistentTileSchedulerILi128ELi96ELi256ELi128ELb1ELb1ELb1ELb1ELb0ELb1EEEEEEEEEvNT_6ParamsE --------------------------
	.section	.nv.constant0._ZN7cutlass13device_kernelIN5flash11enable_sm90INS1_16FlashAttnFwdSm90INS1_25CollectiveMainloopFwdSm90ILi2EN4cute5tupleIJNS5_1CILi1EEES8_S8_EEENS6_IJNS7_ILi128EEENS7_ILi96EEENS7_ILi192EEEEEELi128ENS_6half_tEfNS_4arch4Sm90ELb0ELb1ELb0ELb1ELb1ELb0ELb0ELb1ELb1ELb1ELb1ELb0EEENS1_21CollectiveEpilogueFwdINS6_IJSA_SA_SB_EEES9_SE_SG_Li256ELb1ELb1ELb1ELb0EEENS1_36VarlenDynamicPersistentTileSchedulerILi128ELi96ELi256ELi128ELb1ELb1ELb1ELb1ELb0ELb1EEEEEEEEEvNT_6ParamsE,"a",@progbits
	.sectionflags	@""
	.align	4
.nv.constant0._ZN7cutlass13device_kernelIN5flash11enable_sm90INS1_16FlashAttnFwdSm90INS1_25CollectiveMainloopFwdSm90ILi2EN4cute5tupleIJNS5_1CILi1EEES8_S8_EEENS6_IJNS7_ILi128EEENS7_ILi96EEENS7_ILi192EEEEEELi128ENS_6half_tEfNS_4arch4Sm90ELb0ELb1ELb0ELb1ELb1ELb0ELb0ELb1ELb1ELb1ELb1ELb0EEENS1_21CollectiveEpilogueFwdINS6_IJSA_SA_SB_EEES9_SE_SG_Li256ELb1ELb1ELb1ELb0EEENS1_36VarlenDynamicPersistentTileSchedulerILi128ELi96ELi256ELi128ELb1ELb1ELb1ELb1ELb0ELb1EEEEEEEEEvNT_6ParamsE:
	.zero		3584


//--------------------- .nv.constant0._ZN7cutlass13device_kernelIN5flash11enable_sm90INS1_16FlashAttnFwdSm90INS1_25CollectiveMainloopFwdSm90ILi2EN4cute5tupleIJNS5_1CILi1EEES8_S8_EEENS6_IJNS7_ILi128EEENS7_ILi96EEENS7_ILi192EEEEEELi128ENS_6half_tEfNS_4arch4Sm90ELb0ELb1ELb0ELb1ELb1ELb1ELb0ELb1ELb1ELb1ELb1ELb0EEENS1_21CollectiveEpilogueFwdINS6_IJSA_SA_SB_EEES9_SE_SG_Li256ELb1ELb1ELb1ELb0EEENS1_36VarlenDynamicPersistentTileSchedulerILi128ELi96ELi256ELi128ELb1ELb1ELb1ELb1ELb0ELb1EEEEEEEEEvNT_6ParamsE --------------------------
	.section	.nv.constant0._ZN7cutlass13device_kernelIN5flash11enable_sm90INS1_16FlashAttnFwdSm90INS1_25CollectiveMainloopFwdSm90ILi2EN4cute5tupleIJNS5_1CILi1EEES8_S8_EEENS6_IJNS7_ILi128EEENS7_ILi96EEENS7_ILi192EEEEEELi128ENS_6half_tEfNS_4arch4Sm90ELb0ELb1ELb0ELb1ELb1ELb1ELb0ELb1ELb1ELb1ELb1ELb0EEENS1_21CollectiveEpilogueFwdINS6_IJSA_SA_SB_EEES9_SE_SG_Li256ELb1ELb1ELb1ELb0EEENS1_36VarlenDynamicPersistentTileSchedulerILi128ELi96ELi256ELi128ELb1ELb1ELb1ELb1ELb0ELb1EEEEEEEEEvNT_6ParamsE,"a",@progbits
	.sectionflags	@""
	.align	4
.nv.constant0._ZN7cutlass13device_kernelIN5flash11enable_sm90INS1_16FlashAttnFwdSm90INS1_25CollectiveMainloopFwdSm90ILi2EN4cute5tupleIJNS5_1CILi1EEES8_S8_EEENS6_IJNS7_ILi128EEENS7_ILi96EEENS7_ILi192EEEEEELi128ENS_6half_tEfNS_4arch4Sm90ELb0ELb1ELb0ELb1ELb1ELb1ELb0ELb1ELb1ELb1ELb1ELb0EEENS1_21CollectiveEpilogueFwdINS6_IJSA_SA_SB_EEES9_SE_SG_Li256ELb1ELb1ELb1ELb0EEENS1_36VarlenDynamicPersistentTileSchedulerILi128ELi96ELi256ELi128ELb1ELb1ELb1ELb1ELb0ELb1EEEEEEEEEvNT_6ParamsE:
	.zero		3584


//--------------------- .nv.constant0._ZN7cutlass13device_kernelIN5flash11enable_sm90INS1_16FlashAttnFwdSm90INS1_25CollectiveMainloopFwdSm90ILi2EN4cute5tupleIJNS5_1CILi1EEES8_S8_EEENS6_IJNS7_ILi128EEENS7_ILi96EEENS7_ILi192EEEEEELi128ENS_6half_tEfNS_4arch4Sm90ELb1ELb0ELb0ELb0ELb1ELb0ELb0ELb1ELb1ELb1ELb1ELb0EEENS1_21CollectiveEpilogueFwdINS6_IJSA_SA_SB_EEES9_SE_SG_Li256ELb0ELb1ELb1ELb0EEENS1_19SingleTileSchedulerILb0ELb1ELb1ELi128EEEEEEEEEvNT_6ParamsE --------------------------
	.section	.nv.constant0._ZN7cutlass13device_kernelIN5flash11enable_sm90INS1_16FlashAttnFwdSm90INS1_25CollectiveMainloopFwdSm90ILi2EN4cute5tupleIJNS5_1CILi1EEES8_S8_EEENS6_IJNS7_ILi128EEENS7_ILi96EEENS7_ILi192EEEEEELi128ENS_6half_tEfNS_4arch4Sm90ELb1ELb0ELb0ELb0ELb1ELb0ELb0ELb1ELb1ELb1ELb1ELb0EEENS1_21CollectiveEpilogueFwdINS6_IJSA_SA_SB_EEES9_SE_SG_Li256ELb0ELb1ELb1ELb0EEENS1_19SingleTileSchedulerILb0ELb1ELb1ELi128EEEEEEEEEvNT_6ParamsE,"a",@progbits
	.sectionflags	@""
	.align	4
.nv.constant0._ZN7cutlass13device_kernelIN5flash11enable_sm90INS1_16FlashAttnFwdSm90INS1_25CollectiveMainloopFwdSm90ILi2EN4cute5tupleIJNS5_1CILi1EEES8_S8_EEENS6_IJNS7_ILi128EEENS7_ILi96EEENS7_ILi192EEEEEELi128ENS_6half_tEfNS_4arch4Sm90ELb1ELb0ELb0ELb0ELb1ELb0ELb0ELb1ELb1ELb1ELb1ELb0EEENS1_21CollectiveEpilogueFwdINS6_IJSA_SA_SB_EEES9_SE_SG_Li256ELb0ELb1ELb1ELb0EEENS1_19SingleTileSchedulerILb0ELb1ELb1ELi128EEEEEEEEEvNT_6ParamsE:
	.zero		3456


//--------------------- .nv.constant0._ZN7cutlass13device_kernelIN5flash11enable_sm90INS1_16FlashAttnFwdSm90INS1_25CollectiveMainloopFwdSm90ILi2EN4cute5tupleIJNS5_1CILi1EEES8_S8_EEENS6_IJNS7_ILi128EEENS7_ILi96EEENS7_ILi192EEEEEELi128ENS_6half_tEfNS_4arch4Sm90ELb1ELb0ELb0ELb1ELb1ELb0ELb0ELb1ELb1ELb1ELb1ELb0EEENS1_21CollectiveEpilogueFwdINS6_IJSA_SA_SB_EEES9_SE_SG_Li256ELb1ELb1ELb1ELb0EEENS1_36VarlenDynamicPersistentTileSchedulerILi128ELi96ELi256ELi128ELb1ELb1ELb1ELb1ELb1ELb1EEEEEEEEEvNT_6ParamsE --------------------------
	.section	.nv.constant0._ZN7cutlass13device_kernelIN5flash11enable_sm90INS1_16FlashAttnFwdSm90INS1_25CollectiveMainloopFwdSm90ILi2EN4cute5tupleIJNS5_1CILi1EEES8_S8_EEENS6_IJNS7_ILi128EEENS7_ILi96EEENS7_ILi192EEEEEELi128ENS_6half_tEfNS_4arch4Sm90ELb1ELb0ELb0ELb1ELb1ELb0ELb0ELb1ELb1ELb1ELb1ELb0EEENS1_21CollectiveEpilogueFwdINS6_IJSA_SA_SB_EEES9_SE_SG_Li256ELb1ELb1ELb1ELb0EEENS1_36VarlenDynamicPersistentTileSchedulerILi128ELi96ELi256ELi128ELb1ELb1ELb1ELb1ELb1ELb1EEEEEEEEEvNT_6ParamsE,"a",@progbits
	.sectionflags	@""
	.align	4
.nv.constant0._ZN7cutlass13device_kernelIN5flash11enable_sm90INS1_16FlashAttnFwdSm90INS1_25CollectiveMainloopFwdSm90ILi2EN4cute5tupleIJNS5_1CILi1EEES8_S8_EEENS6_IJNS7_ILi128EEENS7_ILi96EEENS7_ILi192EEEEEELi128ENS_6half_tEfNS_4arch4Sm90ELb1ELb0ELb0ELb1ELb1ELb0ELb0ELb1ELb1ELb1ELb1ELb0EEENS1_21CollectiveEpilogueFwdINS6_IJSA_SA_SB_EEES9_SE_SG_Li256ELb1ELb1ELb1ELb0EEENS1_36VarlenDynamicPersistentTileSchedulerILi128ELi96ELi256ELi128ELb1ELb1ELb1ELb1ELb1ELb1EEEEEEEEEvNT_6ParamsE:
	.zero		3584


//--------------------- .nv.constant0._ZN7cutlass13device_kernelIN5flash11enable_sm90INS1_16FlashAttnFwdSm90INS1_25CollectiveMainloopFwdSm90ILi2EN4cute5tupleIJNS5_1CILi1EEES8_S8_EEENS6_IJNS7_ILi128EEENS7_ILi96EEENS7_ILi192EEEEEELi128ENS_6half_tEfNS_4arch4Sm90ELb1ELb0ELb0ELb1ELb1ELb1ELb0ELb1ELb1ELb1ELb1ELb0EEENS1_21CollectiveEpilogueFwdINS6_IJSA_SA_SB_EEES9_SE_SG_Li256ELb1ELb1ELb1ELb0EEENS1_36VarlenDynamicPersistentTileSchedulerILi128ELi96ELi256ELi128ELb1ELb1ELb1ELb1ELb1ELb1EEEEEEEEEvNT_6ParamsE --------------------------
	.section	.nv.constant0._ZN7cutlass13device_kernelIN5flash11enable_sm90INS1_16FlashAttnFwdSm90INS1_25CollectiveMainloopFwdSm90ILi2EN4cute5tupleIJNS5_1CILi1EEES8_S8_EEENS6_IJNS7_ILi128EEENS7_ILi96EEENS7_ILi192EEEEEELi128ENS_6half_tEfNS_4arch4Sm90ELb1ELb0ELb0ELb1ELb1ELb1ELb0ELb1ELb1ELb1ELb1ELb0EEENS1_21CollectiveEpilogueFwdINS6_IJSA_SA_SB_EEES9_SE_SG_Li256ELb1ELb1ELb1ELb0EEENS1_36VarlenDynamicPersistentTileSchedulerILi128ELi96ELi256ELi128ELb1ELb1ELb1ELb1ELb1ELb1EEEEEEEEEvNT_6ParamsE,"a",@progbits
	.sectionflags	@""
	.align	4
.nv.constant0._ZN7cutlass13device_kernelIN5flash11enable_sm90INS1_16FlashAttnFwdSm90INS1_25CollectiveMainloopFwdSm90ILi2EN4cute5tupleIJNS5_1CILi1EEES8_S8_EEENS6_IJNS7_ILi128EEENS7_ILi96EEENS7_ILi192EEEEEELi128ENS_6half_tEfNS_4arch4Sm90ELb1ELb0ELb0ELb1ELb1ELb1ELb0ELb1ELb1ELb1ELb1ELb0EEENS1_21CollectiveEpilogueFwdINS6_IJSA_SA_SB_EEES9_SE_SG_Li256ELb1ELb1ELb1ELb0EEENS1_36VarlenDynamicPersistentTileSchedulerILi128ELi96ELi256ELi128ELb1ELb1ELb1ELb1ELb1ELb1EEEEEEEEEvNT_6ParamsE:
	.zero		3584


//--------------------- SYMBOLS --------------------------

	.type		.nv.reservedSmem.offset0,@object
	.size		.nv.reservedSmem.offset0,0x4
